// auto-generated by cutlass_sweep.gemm — config: {"arch": "sm_90", "cluster_m": 2, "cluster_n": 2, "dtype": "int8", "stages": 4, "tile_k": 128, "tile_m": 256, "tile_n": 128}
#include "cutlass/cutlass.h"
#include "cutlass/gemm/collective/collective_builder.hpp"
#include "cutlass/gemm/device/gemm_universal_adapter.h"
#include "cutlass/gemm/kernel/gemm_universal.hpp"
#include "cutlass/epilogue/collective/collective_builder.hpp"

using ElemA = int8_t;
using ElemB = int8_t;
using ElemCD = int8_t;
using Acc  = int32_t;
using TileShape    = cute::Shape<cute::_256, cute::_128, cute::_128>;
using ClusterShape = cute::Shape<cute::_2, cute::_2, cute::_1>;

using CollectiveEpilogue = typename cutlass::epilogue::collective::CollectiveBuilder<
    cutlass::arch::Sm90, cutlass::arch::OpClassTensorOp,
    TileShape, ClusterShape,
    cutlass::epilogue::collective::EpilogueTileAuto,
    Acc, Acc,
    ElemCD, cutlass::layout::RowMajor, 128 / cutlass::sizeof_bits<ElemCD>::value,
    ElemCD, cutlass::layout::RowMajor, 128 / cutlass::sizeof_bits<ElemCD>::value,
    cutlass::epilogue::collective::EpilogueScheduleAuto
  >::CollectiveOp;

using CollectiveMainloop = typename cutlass::gemm::collective::CollectiveBuilder<
    cutlass::arch::Sm90, cutlass::arch::OpClassTensorOp,
    ElemA, cutlass::layout::RowMajor, 128 / cutlass::sizeof_bits<ElemA>::value,
    ElemB, cutlass::layout::ColumnMajor, 128 / cutlass::sizeof_bits<ElemB>::value,
    Acc,
    TileShape, ClusterShape,
    cutlass::gemm::collective::StageCount<4>,
    cutlass::gemm::collective::KernelScheduleAuto
  >::CollectiveOp;

using GemmKernel = cutlass::gemm::kernel::GemmUniversal<
    cute::Shape<int,int,int,int>,
    CollectiveMainloop,
    CollectiveEpilogue
>;
using Gemm = cutlass::gemm::device::GemmUniversalAdapter<GemmKernel>;

// Force the device kernel symbol into the cubin without needing a host main.
auto* _anchor = &cutlass::device_kernel<GemmKernel>;


// ===== COMPILED SASS (sm_90a) =====

	.target	sm_90a

	.elftype	@"ET_EXEC"


//--------------------- .note.nv.tkinfo           --------------------------
	.section	.note.nv.tkinfo,"",@"SHT_NOTE"
	.sectionflags	@"SHF_NOTE_NV_TKINFO"
	.tkinfo
        /*0018*/ 	.word	0x00000002
        /*0030*/ 	.string	""
        /*0030*/ 	.string	"ptxas"
        /*0030*/ 	.string	"Cuda compilation tools, release 13.0, V13.0.88"
        /*0030*/ 	.string	"Build cuda_13.0.r13.0/compiler.36424714_0"
        /*0030*/ 	.string	"-arch sm_90a -m 64 "



//--------------------- .note.nv.cuinfo           --------------------------
	.section	.note.nv.cuinfo,"",@"SHT_NOTE"
	.sectionflags	@"SHF_NOTE_NV_CUINFO"
        /*0018*/ 	.short	0x0002
        /*001a*/ 	.short	0x005a
        /*001c*/ 	.short	0x0082
	.zero		2


//--------------------- .nv.info                  --------------------------
	.section	.nv.info,"",@"SHT_CUDA_INFO"
	.align	4


	//----- nvinfo : EIATTR_REGCOUNT
	.align		4
        /*0000*/ 	.byte	0x04, 0x2f
        /*0002*/ 	.short	(.L_15 - .L_14)
	.align		4
.L_14:
        /*0004*/ 	.word	index@(_ZN7cutlass13device_kernelINS_4gemm6kernel13GemmUniversalIN4cute5tupleIJiiiiEEENS1_10collective13CollectiveMmaINS1_34MainloopSm90TmaGmmaWarpSpecializedILi4ENS5_IJNS4_1CILi2EEESB_NSA_ILi1EEEEEENS1_35KernelTmaWarpSpecializedCooperativeEEENS5_IJNSA_ILi256EEENSA_ILi128EEESH_EEEaNS5_IJlSC_lEEEaSJ_NS4_8TiledMMAINS4_8MMA_AtomIJNS4_4SM904GMMA27MMA_64x128x32_S32S8S8_SS_TNEEEENS4_6LayoutINS5_IJSB_SC_SC_EEENS5_IJSC_NSA_ILi0EEESS_EEEEENS5_IJNS4_10UnderscoreESV_SV_EEEEENS4_23SM90_TMA_LOAD_MULTICASTENS4_14ComposedLayoutINS4_7SwizzleILi3ELi4ELi3EEENS4_18smem_ptr_flag_bitsILi8EEENSQ_INS5_IJNSA_ILi8EEESH_EEENS5_IJSH_SC_EEEEEEEvNS4_8identityESY_S18_vS19_EENS_8epilogue10collective6detail29Sm90TmaWarpSpecializedAdapterINS1C_15DefaultEpilogueIaSJ_SJ_NS1B_6thread17LinearCombinationIaLi1EiiLNS1G_9ScaleType4KindE0ELNS_15FloatRoundStyleE2EaEENS1_15EpilogueDefaultEEEEEvvEEEEvNT_6ParamsE)
        /*0008*/ 	.word	0x000000a8


	//----- nvinfo : EIATTR_FRAME_SIZE
	.align		4
.L_15:
        /*000c*/ 	.byte	0x04, 0x11
        /*000e*/ 	.short	(.L_17 - .L_16)
	.align		4
.L_16:
        /*0010*/ 	.word	index@(_ZN7cutlass13device_kernelINS_4gemm6kernel13GemmUniversalIN4cute5tupleIJiiiiEEENS1_10collective13CollectiveMmaINS1_34MainloopSm90TmaGmmaWarpSpecializedILi4ENS5_IJNS4_1CILi2EEESB_NSA_ILi1EEEEEENS1_35KernelTmaWarpSpecializedCooperativeEEENS5_IJNSA_ILi256EEENSA_ILi128EEESH_EEEaNS5_IJlSC_lEEEaSJ_NS4_8TiledMMAINS4_8MMA_AtomIJNS4_4SM904GMMA27MMA_64x128x32_S32S8S8_SS_TNEEEENS4_6LayoutINS5_IJSB_SC_SC_EEENS5_IJSC_NSA_ILi0EEESS_EEEEENS5_IJNS4_10UnderscoreESV_SV_EEEEENS4_23SM90_TMA_LOAD_MULTICASTENS4_14ComposedLayoutINS4_7SwizzleILi3ELi4ELi3EEENS4_18smem_ptr_flag_bitsILi8EEENSQ_INS5_IJNSA_ILi8EEESH_EEENS5_IJSH_SC_EEEEEEEvNS4_8identityESY_S18_vS19_EENS_8epilogue10collective6detail29Sm90TmaWarpSpecializedAdapterINS1C_15DefaultEpilogueIaSJ_SJ_NS1B_6thread17LinearCombinationIaLi1EiiLNS1G_9ScaleType4KindE0ELNS_15FloatRoundStyleE2EaEENS1_15EpilogueDefaultEEEEEvvEEEEvNT_6ParamsE)
        /*0014*/ 	.word	0x00000000


	//----- nvinfo : EIATTR_MIN_STACK_SIZE
	.align		4
.L_17:
        /*0018*/ 	.byte	0x04, 0x12
        /*001a*/ 	.short	(.L_19 - .L_18)
	.align		4
.L_18:
        /*001c*/ 	.word	index@(_ZN7cutlass13device_kernelINS_4gemm6kernel13GemmUniversalIN4cute5tupleIJiiiiEEENS1_10collective13CollectiveMmaINS1_34MainloopSm90TmaGmmaWarpSpecializedILi4ENS5_IJNS4_1CILi2EEESB_NSA_ILi1EEEEEENS1_35KernelTmaWarpSpecializedCooperativeEEENS5_IJNSA_ILi256EEENSA_ILi128EEESH_EEEaNS5_IJlSC_lEEEaSJ_NS4_8TiledMMAINS4_8MMA_AtomIJNS4_4SM904GMMA27MMA_64x128x32_S32S8S8_SS_TNEEEENS4_6LayoutINS5_IJSB_SC_SC_EEENS5_IJSC_NSA_ILi0EEESS_EEEEENS5_IJNS4_10UnderscoreESV_SV_EEEEENS4_23SM90_TMA_LOAD_MULTICASTENS4_14ComposedLayoutINS4_7SwizzleILi3ELi4ELi3EEENS4_18smem_ptr_flag_bitsILi8EEENSQ_INS5_IJNSA_ILi8EEESH_EEENS5_IJSH_SC_EEEEEEEvNS4_8identityESY_S18_vS19_EENS_8epilogue10collective6detail29Sm90TmaWarpSpecializedAdapterINS1C_15DefaultEpilogueIaSJ_SJ_NS1B_6thread17LinearCombinationIaLi1EiiLNS1G_9ScaleType4KindE0ELNS_15FloatRoundStyleE2EaEENS1_15EpilogueDefaultEEEEEvvEEEEvNT_6ParamsE)
        /*0020*/ 	.word	0x00000000
.L_19:


//--------------------- .nv.compat                --------------------------
	.section	.nv.compat,"",@"SHT_CUDA_COMPAT_INFO"
	.align	4
        /*0000*/ 	.byte	0x02, 0x09, 0x01, 0x00, 0x02, 0x02, 0x04, 0x00, 0x02, 0x05, 0x05, 0x00, 0x03, 0x07, 0x01, 0x01
        /*0010*/ 	.byte	0x02, 0x03, 0x01, 0x00, 0x02, 0x06, 0x01, 0x00, 0x04, 0x0b, 0x08, 0x00, 0x00, 0x00, 0x00, 0x00
        /*0020*/ 	.byte	0x00, 0x00, 0x00, 0x00


//--------------------- .nv.info._ZN7cutlass13device_kernelINS_4gemm6kernel13GemmUniversalIN4cute5tupleIJiiiiEEENS1_10collective13CollectiveMmaINS1_34MainloopSm90TmaGmmaWarpSpecializedILi4ENS5_IJNS4_1CILi2EEESB_NSA_ILi1EEEEEENS1_35KernelTmaWarpSpecializedCooperativeEEENS5_IJNSA_ILi256EEENSA_ILi128EEESH_EEEaNS5_IJlSC_lEEEaSJ_NS4_8TiledMMAINS4_8MMA_AtomIJNS4_4SM904GMMA27MMA_64x128x32_S32S8S8_SS_TNEEEENS4_6LayoutINS5_IJSB_SC_SC_EEENS5_IJSC_NSA_ILi0EEESS_EEEEENS5_IJNS4_10UnderscoreESV_SV_EEEEENS4_23SM90_TMA_LOAD_MULTICASTENS4_14ComposedLayoutINS4_7SwizzleILi3ELi4ELi3EEENS4_18smem_ptr_flag_bitsILi8EEENSQ_INS5_IJNSA_ILi8EEESH_EEENS5_IJSH_SC_EEEEEEEvNS4_8identityESY_S18_vS19_EENS_8epilogue10collective6detail29Sm90TmaWarpSpecializedAdapterINS1C_15DefaultEpilogueIaSJ_SJ_NS1B_6thread17LinearCombinationIaLi1EiiLNS1G_9ScaleType4KindE0ELNS_15FloatRoundStyleE2EaEENS1_15EpilogueDefaultEEEEEvvEEEEvNT_6ParamsE --------------------------
	.section	.nv.info._ZN7cutlass13device_kernelINS_4gemm6kernel13GemmUniversalIN4cute5tupleIJiiiiEEENS1_10collective13CollectiveMmaINS1_34MainloopSm90TmaGmmaWarpSpecializedILi4ENS5_IJNS4_1CILi2EEESB_NSA_ILi1EEEEEENS1_35KernelTmaWarpSpecializedCooperativeEEENS5_IJNSA_ILi256EEENSA_ILi128EEESH_EEEaNS5_IJlSC_lEEEaSJ_NS4_8TiledMMAINS4_8MMA_AtomIJNS4_4SM904GMMA27MMA_64x128x32_S32S8S8_SS_TNEEEENS4_6LayoutINS5_IJSB_SC_SC_EEENS5_IJSC_NSA_ILi0EEESS_EEEEENS5_IJNS4_10UnderscoreESV_SV_EEEEENS4_23SM90_TMA_LOAD_MULTICASTENS4_14ComposedLayoutINS4_7SwizzleILi3ELi4ELi3EEENS4_18smem_ptr_flag_bitsILi8EEENSQ_INS5_IJNSA_ILi8EEESH_EEENS5_IJSH_SC_EEEEEEEvNS4_8identityESY_S18_vS19_EENS_8epilogue10collective6detail29Sm90TmaWarpSpecializedAdapterINS1C_15DefaultEpilogueIaSJ_SJ_NS1B_6thread17LinearCombinationIaLi1EiiLNS1G_9ScaleType4KindE0ELNS_15FloatRoundStyleE2EaEENS1_15EpilogueDefaultEEEEEvvEEEEvNT_6ParamsE,"",@"SHT_CUDA_INFO"
	.sectionflags	@""
	.align	4


	//----- nvinfo : EIATTR_CUDA_API_VERSION
	.align		4
        /*0000*/ 	.byte	0x04, 0x37
        /*0002*/ 	.short	(.L_21 - .L_20)
.L_20:
        /*0004*/ 	.word	0x00000082


	//----- nvinfo : EIATTR_KPARAM_INFO
	.align		4
.L_21:
        /*0008*/ 	.byte	0x04, 0x17
        /*000a*/ 	.short	(.L_23 - .L_22)
.L_22:
        /*000c*/ 	.word	0x00000000
        /*0010*/ 	.short	0x0000
        /*0012*/ 	.short	0x0070
        /*0014*/ 	.byte	0x00, 0xf0, 0x01, 0x10


	//----- nvinfo : EIATTR_SPARSE_MMA_MASK
	.align		4
.L_23:
        /*0018*/ 	.byte	0x03, 0x50
        /*001a*/ 	.short	0x0000


	//----- nvinfo : EIATTR_MAXREG_COUNT
	.align		4
        /*001c*/ 	.byte	0x03, 0x1b
        /*001e*/ 	.short	0x00a8


	//----- nvinfo : EIATTR_NUM_BARRIERS
	.align		4
        /*0020*/ 	.byte	0x02, 0x4c
        /*0022*/ 	.byte	0x01
	.zero		1


	//----- nvinfo : EIATTR_EXTERNS
	.align		4
        /*0024*/ 	.byte	0x04, 0x0f
        /*0026*/ 	.short	(.L_25 - .L_24)


	//   ....[0]....
	.align		4
.L_24:
        /*0028*/ 	.word	index@(__assertfail)


	//----- nvinfo : EIATTR_MERCURY_ISA_VERSION
	.align		4
.L_25:
        /*002c*/ 	.byte	0x03, 0x5f
        /*002e*/ 	.short	0x0101


	//----- nvinfo : EIATTR_INT_WARP_WIDE_INSTR_OFFSETS
	.align		4
        /*0030*/ 	.byte	0x04, 0x31
        /*0032*/ 	.short	(.L_27 - .L_26)


	//   ....[0]....
.L_26:
        /*0034*/ 	.word	0x00000480


	//   ....[1]....
        /*0038*/ 	.word	0x000004b0


	//   ....[2]....
        /*003c*/ 	.word	0x00000670


	//   ....[3]....
        /*0040*/ 	.word	0x00001f50


	//----- nvinfo : EIATTR_COOP_GROUP_MASK_REGIDS
	.align		4
.L_27:
        /*0044*/ 	.byte	0x04, 0x29
        /*0046*/ 	.short	(.L_29 - .L_28)


	//   ....[0]....
.L_28:
        /*0048*/ 	.word	0xffffffff


	//   ....[1]....
        /*004c*/ 	.word	0xffffffff


	//   ....[2]....
        /*0050*/ 	.word	0xffffffff


	//   ....[3]....
        /*0054*/ 	.word	0xffffffff


	//   ....[4]....
        /*0058*/ 	.word	0xffffffff


	//   ....[5]....
        /*005c*/ 	.word	0xffffffff


	//----- nvinfo : EIATTR_COOP_GROUP_INSTR_OFFSETS
	.align		4
.L_29:
        /*0060*/ 	.byte	0x04, 0x28
        /*0062*/ 	.short	(.L_31 - .L_30)


	//   ....[0]....
.L_30:
        /*0064*/ 	.word	0x00000060


	//   ....[1]....
        /*0068*/ 	.word	0x00000070


	//   ....[2]....
        /*006c*/ 	.word	0x00000130


	//   ....[3]....
        /*0070*/ 	.word	0x000002d0


	//   ....[4]....
        /*0074*/ 	.word	0x000007f0


	//   ....[5]....
        /*0078*/ 	.word	0x00001230


	//----- nvinfo : EIATTR_REG_RECONFIG
	.align		4
.L_31:
        /*007c*/ 	.byte	0x01, 0x54
	.zero		2


	//----- nvinfo : EIATTR_SYSCALL_OFFSETS
	.align		4
        /*0080*/ 	.byte	0x04, 0x46
        /*0082*/ 	.short	(.L_33 - .L_32)


	//   ....[0]....
.L_32:
        /*0084*/ 	.word	0x00001400


	//----- nvinfo : EIATTR_MBARRIER_INSTR_OFFSETS
	.align		4
.L_33:
        /*0088*/ 	.byte	0x04, 0x39
        /*008a*/ 	.short	(.L_35 - .L_34)


	//   ....[0]....
.L_34:
        /*008c*/ 	.word	0x00000230
        /*0090*/ 	.word	0x000000ff
        /*0094*/ 	.word	0x00000000
        /*0098*/ 	.short	0x0100
        /*009a*/ 	.byte	0x08
	.zero		1


	//   ....[1]....
        /*009c*/ 	.word	0x00000240
        /*00a0*/ 	.word	0x000000ff
        /*00a4*/ 	.word	0x00000020
        /*00a8*/ 	.short	0x0100
        /*00aa*/ 	.byte	0x08
	.zero		1


	//   ....[2]....
        /*00ac*/ 	.word	0x00000250
        /*00b0*/ 	.word	0x000000ff
        /*00b4*/ 	.word	0x00000008
        /*00b8*/ 	.short	0x0100
        /*00ba*/ 	.byte	0x08
	.zero		1


	//   ....[3]....
        /*00bc*/ 	.word	0x00000260
        /*00c0*/ 	.word	0x000000ff
        /*00c4*/ 	.word	0x00000028
        /*00c8*/ 	.short	0x0100
        /*00ca*/ 	.byte	0x08
	.zero		1


	//   ....[4]....
        /*00cc*/ 	.word	0x00000270
        /*00d0*/ 	.word	0x000000ff
        /*00d4*/ 	.word	0x00000010
        /*00d8*/ 	.short	0x0100
        /*00da*/ 	.byte	0x08
	.zero		1


	//   ....[5]....
        /*00dc*/ 	.word	0x00000280
        /*00e0*/ 	.word	0x000000ff
        /*00e4*/ 	.word	0x00000030
        /*00e8*/ 	.short	0x0100
        /*00ea*/ 	.byte	0x08
	.zero		1


	//   ....[6]....
        /*00ec*/ 	.word	0x00000290
        /*00f0*/ 	.word	0x000000ff
        /*00f4*/ 	.word	0x00000018
        /*00f8*/ 	.short	0x0100
        /*00fa*/ 	.byte	0x08
	.zero		1


	//   ....[7]....
        /*00fc*/ 	.word	0x000002a0
        /*0100*/ 	.word	0x000000ff
        /*0104*/ 	.word	0x00000038
        /*0108*/ 	.short	0x0100
        /*010a*/ 	.byte	0x08
	.zero		1


	//   ....[8]....
        /*010c*/ 	.word	0x000006f0
        /*0110*/ 	.word	0x000000ff
        /*0114*/ 	.word	0x00000050
        /*0118*/ 	.short	0x0100
        /*011a*/ 	.byte	0x06
	.zero		1


	//   ....[9]....
        /*011c*/ 	.word	0x00000780
        /*0120*/ 	.word	0x000000ff
        /*0124*/ 	.word	0x00000058
        /*0128*/ 	.short	0x0100
        /*012a*/ 	.byte	0x06
	.zero		1


	//   ....[10]....
        /*012c*/ 	.word	0x000014d0
        /*0130*/ 	.word	0x00000003
        /*0134*/ 	.word	0x00000000
        /*0138*/ 	.short	0x010a
        /*013a*/ 	.byte	0x3f
	.zero		1


	//   ....[11]....
        /*013c*/ 	.word	0x00001510
        /*0140*/ 	.word	0x00000003
        /*0144*/ 	.word	0x00000000
        /*0148*/ 	.short	0x010a
        /*014a*/ 	.byte	0x3f
	.zero		1


	//   ....[12]....
        /*014c*/ 	.word	0x00001a10
        /*0150*/ 	.word	0x00000005
        /*0154*/ 	.word	0x00000000
        /*0158*/ 	.short	0x010a
        /*015a*/ 	.byte	0x3f
	.zero		1


	//   ....[13]....
        /*015c*/ 	.word	0x00001a50
        /*0160*/ 	.word	0x00000005
        /*0164*/ 	.word	0x00000000
        /*0168*/ 	.short	0x010a
        /*016a*/ 	.byte	0x3f
	.zero		1


	//   ....[14]....
        /*016c*/ 	.word	0x00001df0
        /*0170*/ 	.word	0x00000005
        /*0174*/ 	.word	0x00000000
        /*0178*/ 	.short	0x0101
        /*017a*/ 	.byte	0x3f
	.zero		1


	//   ....[15]....
        /*017c*/ 	.word	0x00001fd0
        /*0180*/ 	.word	0x00000003
        /*0184*/ 	.word	0x00000000
        /*0188*/ 	.short	0x0101
        /*018a*/ 	.byte	0x3f
	.zero		1


	//   ....[16]....
        /*018c*/ 	.word	0x00009720
        /*0190*/ 	.word	0x00000016
        /*0194*/ 	.word	0x00000020
        /*0198*/ 	.short	0x010a
        /*019a*/ 	.byte	0x3f
	.zero		1


	//   ....[17]....
        /*019c*/ 	.word	0x00009ad0
        /*01a0*/ 	.word	0x00000004
        /*01a4*/ 	.word	0x00000058
        /*01a8*/ 	.short	0x0101
        /*01aa*/ 	.byte	0x3f
	.zero		1


	//   ....[18]....
        /*01ac*/ 	.word	0x0000a1e0
        /*01b0*/ 	.word	0x00000005
        /*01b4*/ 	.word	0x00000000
        /*01b8*/ 	.short	0x010a
        /*01ba*/ 	.byte	0x3f
	.zero		1


	//   ....[19]....
        /*01bc*/ 	.word	0x0000a260
        /*01c0*/ 	.word	0x00000007
        /*01c4*/ 	.word	0x00000000
        /*01c8*/ 	.short	0x010a
        /*01ca*/ 	.byte	0x3f
	.zero		1


	//   ....[20]....
        /*01cc*/ 	.word	0x0000a2f0
        /*01d0*/ 	.word	0x00000006
        /*01d4*/ 	.word	0x00000000
        /*01d8*/ 	.short	0x010a
        /*01da*/ 	.byte	0x3f
	.zero		1


	//   ....[21]....
        /*01dc*/ 	.word	0x0000a380
        /*01e0*/ 	.word	0x00000003
        /*01e4*/ 	.word	0x00000000
        /*01e8*/ 	.short	0x010a
        /*01ea*/ 	.byte	0x3f
	.zero		1


	//   ....[22]....
        /*01ec*/ 	.word	0x0000a3e0
        /*01f0*/ 	.word	0x00000003
        /*01f4*/ 	.word	0x00000000
        /*01f8*/ 	.short	0x010a
        /*01fa*/ 	.byte	0x3f
	.zero		1


	//   ....[23]....
        /*01fc*/ 	.word	0x0000a430
        /*0200*/ 	.word	0x00000005
        /*0204*/ 	.word	0x00000000
        /*0208*/ 	.short	0x010a
        /*020a*/ 	.byte	0x3f
	.zero		1


	//   ....[24]....
        /*020c*/ 	.word	0x0000a500
        /*0210*/ 	.word	0x00000016
        /*0214*/ 	.word	0x00000020
        /*0218*/ 	.short	0x010a
        /*021a*/ 	.byte	0x3f
	.zero		1


	//   ....[25]....
        /*021c*/ 	.word	0x0000a5d0
        /*0220*/ 	.word	0x00000005
        /*0224*/ 	.word	0x00000000
        /*0228*/ 	.short	0x010a
        /*022a*/ 	.byte	0x3f
	.zero		1


	//   ....[26]....
        /*022c*/ 	.word	0x0000a620
        /*0230*/ 	.word	0x00000007
        /*0234*/ 	.word	0x00000000
        /*0238*/ 	.short	0x010a
        /*023a*/ 	.byte	0x3f
	.zero		1


	//   ....[27]....
        /*023c*/ 	.word	0x0000a670
        /*0240*/ 	.word	0x00000006
        /*0244*/ 	.word	0x00000000
        /*0248*/ 	.short	0x010a
        /*024a*/ 	.byte	0x3f
	.zero		1


	//----- nvinfo : EIATTR_NUM_MBARRIERS
	.align		4
.L_35:
        /*024c*/ 	.byte	0x03, 0x38
        /*024e*/ 	.short	0x000a


	//----- nvinfo : EIATTR_EXIT_INSTR_OFFSETS
	.align		4
        /*0250*/ 	.byte	0x04, 0x1c
        /*0252*/ 	.short	(.L_37 - .L_36)


	//   ....[0]....
.L_36:
        /*0254*/ 	.word	0x00000950


	//   ....[1]....
        /*0258*/ 	.word	0x00001170


	//   ....[2]....
        /*025c*/ 	.word	0x00008d30


	//   ....[3]....
        /*0260*/ 	.word	0x00009290


	//   ....[4]....
        /*0264*/ 	.word	0x0000a3d0


	//----- nvinfo : EIATTR_MAX_THREADS
	.align		4
.L_37:
        /*0268*/ 	.byte	0x04, 0x05
        /*026a*/ 	.short	(.L_39 - .L_38)
.L_38:
        /*026c*/ 	.word	0x00000180
        /*0270*/ 	.word	0x00000001
        /*0274*/ 	.word	0x00000001


	//----- nvinfo : EIATTR_CRS_STACK_SIZE
	.align		4
.L_39:
        /*0278*/ 	.byte	0x04, 0x1e
        /*027a*/ 	.short	(.L_41 - .L_40)
.L_40:
        /*027c*/ 	.word	0x00000000


	//----- nvinfo : EIATTR_CBANK_PARAM_SIZE
	.align		4
.L_41:
        /*0280*/ 	.byte	0x03, 0x19
        /*0282*/ 	.short	0x0470


	//----- nvinfo : EIATTR_PARAM_CBANK
	.align		4
        /*0284*/ 	.byte	0x04, 0x0a
        /*0286*/ 	.short	(.L_43 - .L_42)
	.align		4
.L_42:
        /*0288*/ 	.word	index@(.nv.constant0._ZN7cutlass13device_kernelINS_4gemm6kernel13GemmUniversalIN4cute5tupleIJiiiiEEENS1_10collective13CollectiveMmaINS1_34MainloopSm90TmaGmmaWarpSpecializedILi4ENS5_IJNS4_1CILi2EEESB_NSA_ILi1EEEEEENS1_35KernelTmaWarpSpecializedCooperativeEEENS5_IJNSA_ILi256EEENSA_ILi128EEESH_EEEaNS5_IJlSC_lEEEaSJ_NS4_8TiledMMAINS4_8MMA_AtomIJNS4_4SM904GMMA27MMA_64x128x32_S32S8S8_SS_TNEEEENS4_6LayoutINS5_IJSB_SC_SC_EEENS5_IJSC_NSA_ILi0EEESS_EEEEENS5_IJNS4_10UnderscoreESV_SV_EEEEENS4_23SM90_TMA_LOAD_MULTICASTENS4_14ComposedLayoutINS4_7SwizzleILi3ELi4ELi3EEENS4_18smem_ptr_flag_bitsILi8EEENSQ_INS5_IJNSA_ILi8EEESH_EEENS5_IJSH_SC_EEEEEEEvNS4_8identityESY_S18_vS19_EENS_8epilogue10collective6detail29Sm90TmaWarpSpecializedAdapterINS1C_15DefaultEpilogueIaSJ_SJ_NS1B_6thread17LinearCombinationIaLi1EiiLNS1G_9ScaleType4KindE0ELNS_15FloatRoundStyleE2EaEENS1_15EpilogueDefaultEEEEEvvEEEEvNT_6ParamsE)
        /*028c*/ 	.short	0x0210
        /*028e*/ 	.short	0x0470


	//----- nvinfo : EIATTR_SW_WAR
	.align		4
.L_43:
        /*0290*/ 	.byte	0x04, 0x36
        /*0292*/ 	.short	(.L_45 - .L_44)
.L_44:
        /*0294*/ 	.word	0x00000008
.L_45:


//--------------------- .nv.callgraph             --------------------------
	.section	.nv.callgraph,"",@"SHT_CUDA_CALLGRAPH"
	.align	4
	.sectionentsize	8
	.align		4
        /*0000*/ 	.word	0x00000000
	.align		4
        /*0004*/ 	.word	0xffffffff
	.align		4
        /*0008*/ 	.word	index@(_ZN7cutlass13device_kernelINS_4gemm6kernel13GemmUniversalIN4cute5tupleIJiiiiEEENS1_10collective13CollectiveMmaINS1_34MainloopSm90TmaGmmaWarpSpecializedILi4ENS5_IJNS4_1CILi2EEESB_NSA_ILi1EEEEEENS1_35KernelTmaWarpSpecializedCooperativeEEENS5_IJNSA_ILi256EEENSA_ILi128EEESH_EEEaNS5_IJlSC_lEEEaSJ_NS4_8TiledMMAINS4_8MMA_AtomIJNS4_4SM904GMMA27MMA_64x128x32_S32S8S8_SS_TNEEEENS4_6LayoutINS5_IJSB_SC_SC_EEENS5_IJSC_NSA_ILi0EEESS_EEEEENS5_IJNS4_10UnderscoreESV_SV_EEEEENS4_23SM90_TMA_LOAD_MULTICASTENS4_14ComposedLayoutINS4_7SwizzleILi3ELi4ELi3EEENS4_18smem_ptr_flag_bitsILi8EEENSQ_INS5_IJNSA_ILi8EEESH_EEENS5_IJSH_SC_EEEEEEEvNS4_8identityESY_S18_vS19_EENS_8epilogue10collective6detail29Sm90TmaWarpSpecializedAdapterINS1C_15DefaultEpilogueIaSJ_SJ_NS1B_6thread17LinearCombinationIaLi1EiiLNS1G_9ScaleType4KindE0ELNS_15FloatRoundStyleE2EaEENS1_15EpilogueDefaultEEEEEvvEEEEvNT_6ParamsE)
	.align		4
        /*000c*/ 	.word	index@(__assertfail)
	.align		4
        /*0010*/ 	.word	0x00000000
	.align		4
        /*0014*/ 	.word	0xfffffffe
	.align		4
        /*0018*/ 	.word	0x00000000
	.align		4
        /*001c*/ 	.word	0xfffffffd
	.align		4
        /*0020*/ 	.word	0x00000000
	.align		4
        /*0024*/ 	.word	0xfffffffc


//--------------------- .nv.constant4             --------------------------
	.section	.nv.constant4,"a",@progbits
	.align	8
	.align		8
.nv.constant4:
        /*0000*/ 	.dword	__assertfail
	.align		8
        /*0008*/ 	.dword	__unnamed_1
	.align		8
        /*0010*/ 	.dword	_ZN39_INTERNAL_44421926_4_k_cu_a3cc379d_68034cuda3std3__45__cpo5beginE
	.align		8
        /*0018*/ 	.dword	_ZN39_INTERNAL_44421926_4_k_cu_a3cc379d_68034cuda3std3__45__cpo3endE
	.align		8
        /*0020*/ 	.dword	_ZN39_INTERNAL_44421926_4_k_cu_a3cc379d_68034cuda3std3__45__cpo6cbeginE
	.align		8
        /*0028*/ 	.dword	_ZN39_INTERNAL_44421926_4_k_cu_a3cc379d_68034cuda3std3__45__cpo4cendE
	.align		8
        /*0030*/ 	.dword	_ZN39_INTERNAL_44421926_4_k_cu_a3cc379d_68034cuda3std3__441_GLOBAL__N__44421926_4_k_cu_a3cc379d_68036ignoreE
	.align		8
        /*0038*/ 	.dword	_ZN39_INTERNAL_44421926_4_k_cu_a3cc379d_68034cuda3std3__419piecewise_constructE
	.align		8
        /*0040*/ 	.dword	_ZN39_INTERNAL_44421926_4_k_cu_a3cc379d_68034cuda3std3__48in_placeE
	.align		8
        /*0048*/ 	.dword	_ZN39_INTERNAL_44421926_4_k_cu_a3cc379d_68034cuda3std6ranges3__45__cpo4swapE
	.align		8
        /*0050*/ 	.dword	_ZN39_INTERNAL_44421926_4_k_cu_a3cc379d_68034cuda3std6ranges3__45__cpo9iter_moveE
	.align		8
        /*0058*/ 	.dword	_ZN39_INTERNAL_44421926_4_k_cu_a3cc379d_68034cute7productE
	.align		8
        /*0060*/ 	.dword	_ZN39_INTERNAL_44421926_4_k_cu_a3cc379d_68034cute1_E
	.align		8
        /*0068*/ 	.dword	$str$22
	.align		8
        /*0070*/ 	.dword	$str$23


//--------------------- .text._ZN7cutlass13device_kernelINS_4gemm6kernel13GemmUniversalIN4cute5tupleIJiiiiEEENS1_10collective13CollectiveMmaINS1_34MainloopSm90TmaGmmaWarpSpecializedILi4ENS5_IJNS4_1CILi2EEESB_NSA_ILi1EEEEEENS1_35KernelTmaWarpSpecializedCooperativeEEENS5_IJNSA_ILi256EEENSA_ILi128EEESH_EEEaNS5_IJlSC_lEEEaSJ_NS4_8TiledMMAINS4_8MMA_AtomIJNS4_4SM904GMMA27MMA_64x128x32_S32S8S8_SS_TNEEEENS4_6LayoutINS5_IJSB_SC_SC_EEENS5_IJSC_NSA_ILi0EEESS_EEEEENS5_IJNS4_10UnderscoreESV_SV_EEEEENS4_23SM90_TMA_LOAD_MULTICASTENS4_14ComposedLayoutINS4_7SwizzleILi3ELi4ELi3EEENS4_18smem_ptr_flag_bitsILi8EEENSQ_INS5_IJNSA_ILi8EEESH_EEENS5_IJSH_SC_EEEEEEEvNS4_8identityESY_S18_vS19_EENS_8epilogue10collective6detail29Sm90TmaWarpSpecializedAdapterINS1C_15DefaultEpilogueIaSJ_SJ_NS1B_6thread17LinearCombinationIaLi1EiiLNS1G_9ScaleType4KindE0ELNS_15FloatRoundStyleE2EaEENS1_15EpilogueDefaultEEEEEvvEEEEvNT_6ParamsE --------------------------
	.section	.text._ZN7cutlass13device_kernelINS_4gemm6kernel13GemmUniversalIN4cute5tupleIJiiiiEEENS1_10collective13CollectiveMmaINS1_34MainloopSm90TmaGmmaWarpSpecializedILi4ENS5_IJNS4_1CILi2EEESB_NSA_ILi1EEEEEENS1_35KernelTmaWarpSpecializedCooperativeEEENS5_IJNSA_ILi256EEENSA_ILi128EEESH_EEEaNS5_IJlSC_lEEEaSJ_NS4_8TiledMMAINS4_8MMA_AtomIJNS4_4SM904GMMA27MMA_64x128x32_S32S8S8_SS_TNEEEENS4_6LayoutINS5_IJSB_SC_SC_EEENS5_IJSC_NSA_ILi0EEESS_EEEEENS5_IJNS4_10UnderscoreESV_SV_EEEEENS4_23SM90_TMA_LOAD_MULTICASTENS4_14ComposedLayoutINS4_7SwizzleILi3ELi4ELi3EEENS4_18smem_ptr_flag_bitsILi8EEENSQ_INS5_IJNSA_ILi8EEESH_EEENS5_IJSH_SC_EEEEEEEvNS4_8identityESY_S18_vS19_EENS_8epilogue10collective6detail29Sm90TmaWarpSpecializedAdapterINS1C_15DefaultEpilogueIaSJ_SJ_NS1B_6thread17LinearCombinationIaLi1EiiLNS1G_9ScaleType4KindE0ELNS_15FloatRoundStyleE2EaEENS1_15EpilogueDefaultEEEEEvvEEEEvNT_6ParamsE,"ax",@progbits
	.align	128
.text._ZN7cutlass13device_kernelINS_4gemm6kernel13GemmUniversalIN4cute5tupleIJiiiiEEENS1_10collective13CollectiveMmaINS1_34MainloopSm90TmaGmmaWarpSpecializedILi4ENS5_IJNS4_1CILi2EEESB_NSA_ILi1EEEEEENS1_35KernelTmaWarpSpecializedCooperativeEEENS5_IJNSA_ILi256EEENSA_ILi128EEESH_EEEaNS5_IJlSC_lEEEaSJ_NS4_8TiledMMAINS4_8MMA_AtomIJNS4_4SM904GMMA27MMA_64x128x32_S32S8S8_SS_TNEEEENS4_6LayoutINS5_IJSB_SC_SC_EEENS5_IJSC_NSA_ILi0EEESS_EEEEENS5_IJNS4_10UnderscoreESV_SV_EEEEENS4_23SM90_TMA_LOAD_MULTICASTENS4_14ComposedLayoutINS4_7SwizzleILi3ELi4ELi3EEENS4_18smem_ptr_flag_bitsILi8EEENSQ_INS5_IJNSA_ILi8EEESH_EEENS5_IJSH_SC_EEEEEEEvNS4_8identityESY_S18_vS19_EENS_8epilogue10collective6detail29Sm90TmaWarpSpecializedAdapterINS1C_15DefaultEpilogueIaSJ_SJ_NS1B_6thread17LinearCombinationIaLi1EiiLNS1G_9ScaleType4KindE0ELNS_15FloatRoundStyleE2EaEENS1_15EpilogueDefaultEEEEEvvEEEEvNT_6ParamsE:
        .type           _ZN7cutlass13device_kernelINS_4gemm6kernel13GemmUniversalIN4cute5tupleIJiiiiEEENS1_10collective13CollectiveMmaINS1_34MainloopSm90TmaGmmaWarpSpecializedILi4ENS5_IJNS4_1CILi2EEESB_NSA_ILi1EEEEEENS1_35KernelTmaWarpSpecializedCooperativeEEENS5_IJNSA_ILi256EEENSA_ILi128EEESH_EEEaNS5_IJlSC_lEEEaSJ_NS4_8TiledMMAINS4_8MMA_AtomIJNS4_4SM904GMMA27MMA_64x128x32_S32S8S8_SS_TNEEEENS4_6LayoutINS5_IJSB_SC_SC_EEENS5_IJSC_NSA_ILi0EEESS_EEEEENS5_IJNS4_10UnderscoreESV_SV_EEEEENS4_23SM90_TMA_LOAD_MULTICASTENS4_14ComposedLayoutINS4_7SwizzleILi3ELi4ELi3EEENS4_18smem_ptr_flag_bitsILi8EEENSQ_INS5_IJNSA_ILi8EEESH_EEENS5_IJSH_SC_EEEEEEEvNS4_8identityESY_S18_vS19_EENS_8epilogue10collective6detail29Sm90TmaWarpSpecializedAdapterINS1C_15DefaultEpilogueIaSJ_SJ_NS1B_6thread17LinearCombinationIaLi1EiiLNS1G_9ScaleType4KindE0ELNS_15FloatRoundStyleE2EaEENS1_15EpilogueDefaultEEEEEvvEEEEvNT_6ParamsE,@function
        .size           _ZN7cutlass13device_kernelINS_4gemm6kernel13GemmUniversalIN4cute5tupleIJiiiiEEENS1_10collective13CollectiveMmaINS1_34MainloopSm90TmaGmmaWarpSpecializedILi4ENS5_IJNS4_1CILi2EEESB_NSA_ILi1EEEEEENS1_35KernelTmaWarpSpecializedCooperativeEEENS5_IJNSA_ILi256EEENSA_ILi128EEESH_EEEaNS5_IJlSC_lEEEaSJ_NS4_8TiledMMAINS4_8MMA_AtomIJNS4_4SM904GMMA27MMA_64x128x32_S32S8S8_SS_TNEEEENS4_6LayoutINS5_IJSB_SC_SC_EEENS5_IJSC_NSA_ILi0EEESS_EEEEENS5_IJNS4_10UnderscoreESV_SV_EEEEENS4_23SM90_TMA_LOAD_MULTICASTENS4_14ComposedLayoutINS4_7SwizzleILi3ELi4ELi3EEENS4_18smem_ptr_flag_bitsILi8EEENSQ_INS5_IJNSA_ILi8EEESH_EEENS5_IJSH_SC_EEEEEEEvNS4_8identityESY_S18_vS19_EENS_8epilogue10collective6detail29Sm90TmaWarpSpecializedAdapterINS1C_15DefaultEpilogueIaSJ_SJ_NS1B_6thread17LinearCombinationIaLi1EiiLNS1G_9ScaleType4KindE0ELNS_15FloatRoundStyleE2EaEENS1_15EpilogueDefaultEEEEEvvEEEEvNT_6ParamsE,(.L_x_329 - _ZN7cutlass13device_kernelINS_4gemm6kernel13GemmUniversalIN4cute5tupleIJiiiiEEENS1_10collective13CollectiveMmaINS1_34MainloopSm90TmaGmmaWarpSpecializedILi4ENS5_IJNS4_1CILi2EEESB_NSA_ILi1EEEEEENS1_35KernelTmaWarpSpecializedCooperativeEEENS5_IJNSA_ILi256EEENSA_ILi128EEESH_EEEaNS5_IJlSC_lEEEaSJ_NS4_8TiledMMAINS4_8MMA_AtomIJNS4_4SM904GMMA27MMA_64x128x32_S32S8S8_SS_TNEEEENS4_6LayoutINS5_IJSB_SC_SC_EEENS5_IJSC_NSA_ILi0EEESS_EEEEENS5_IJNS4_10UnderscoreESV_SV_EEEEENS4_23SM90_TMA_LOAD_MULTICASTENS4_14ComposedLayoutINS4_7SwizzleILi3ELi4ELi3EEENS4_18smem_ptr_flag_bitsILi8EEENSQ_INS5_IJNSA_ILi8EEESH_EEENS5_IJSH_SC_EEEEEEEvNS4_8identityESY_S18_vS19_EENS_8epilogue10collective6detail29Sm90TmaWarpSpecializedAdapterINS1C_15DefaultEpilogueIaSJ_SJ_NS1B_6thread17LinearCombinationIaLi1EiiLNS1G_9ScaleType4KindE0ELNS_15FloatRoundStyleE2EaEENS1_15EpilogueDefaultEEEEEvvEEEEvNT_6ParamsE)
        .other          _ZN7cutlass13device_kernelINS_4gemm6kernel13GemmUniversalIN4cute5tupleIJiiiiEEENS1_10collective13CollectiveMmaINS1_34MainloopSm90TmaGmmaWarpSpecializedILi4ENS5_IJNS4_1CILi2EEESB_NSA_ILi1EEEEEENS1_35KernelTmaWarpSpecializedCooperativeEEENS5_IJNSA_ILi256EEENSA_ILi128EEESH_EEEaNS5_IJlSC_lEEEaSJ_NS4_8TiledMMAINS4_8MMA_AtomIJNS4_4SM904GMMA27MMA_64x128x32_S32S8S8_SS_TNEEEENS4_6LayoutINS5_IJSB_SC_SC_EEENS5_IJSC_NSA_ILi0EEESS_EEEEENS5_IJNS4_10UnderscoreESV_SV_EEEEENS4_23SM90_TMA_LOAD_MULTICASTENS4_14ComposedLayoutINS4_7SwizzleILi3ELi4ELi3EEENS4_18smem_ptr_flag_bitsILi8EEENSQ_INS5_IJNSA_ILi8EEESH_EEENS5_IJSH_SC_EEEEEEEvNS4_8identityESY_S18_vS19_EENS_8epilogue10collective6detail29Sm90TmaWarpSpecializedAdapterINS1C_15DefaultEpilogueIaSJ_SJ_NS1B_6thread17LinearCombinationIaLi1EiiLNS1G_9ScaleType4KindE0ELNS_15FloatRoundStyleE2EaEENS1_15EpilogueDefaultEEEEEvvEEEEvNT_6ParamsE,@"STO_CUDA_ENTRY STV_DEFAULT"
_ZN7cutlass13device_kernelINS_4gemm6kernel13GemmUniversalIN4cute5tupleIJiiiiEEENS1_10collective13CollectiveMmaINS1_34MainloopSm90TmaGmmaWarpSpecializedILi4ENS5_IJNS4_1CILi2EEESB_NSA_ILi1EEEEEENS1_35KernelTmaWarpSpecializedCooperativeEEENS5_IJNSA_ILi256EEENSA_ILi128EEESH_EEEaNS5_IJlSC_lEEEaSJ_NS4_8TiledMMAINS4_8MMA_AtomIJNS4_4SM904GMMA27MMA_64x128x32_S32S8S8_SS_TNEEEENS4_6LayoutINS5_IJSB_SC_SC_EEENS5_IJSC_NSA_ILi0EEESS_EEEEENS5_IJNS4_10UnderscoreESV_SV_EEEEENS4_23SM90_TMA_LOAD_MULTICASTENS4_14ComposedLayoutINS4_7SwizzleILi3ELi4ELi3EEENS4_18smem_ptr_flag_bitsILi8EEENSQ_INS5_IJNSA_ILi8EEESH_EEENS5_IJSH_SC_EEEEEEEvNS4_8identityESY_S18_vS19_EENS_8epilogue10collective6detail29Sm90TmaWarpSpecializedAdapterINS1C_15DefaultEpilogueIaSJ_SJ_NS1B_6thread17LinearCombinationIaLi1EiiLNS1G_9ScaleType4KindE0ELNS_15FloatRoundStyleE2EaEENS1_15EpilogueDefaultEEEEEvvEEEEvNT_6ParamsE:
[----:B------:R-:W0:Y:S01]  /*0000*/  LDC R1, c[0x0][0x28] ;  /* 0x00000a00ff017b82 */ /* 0x000e220000000800 */
[----:B------:R-:W1:Y:S01]  /*0010*/  S2R R18, SR_TID.X ;  /* 0x0000000000127919 */ /* 0x000e620000002100 */
[----:B------:R-:W-:Y:S01]  /*0020*/  ELECT P0, URZ, PT ;  /* 0x00000000003f782f */ /* 0x000fe20003800000 */
[----:B------:R-:W-:Y:S01]  /*0030*/  BSSY B0, `(.L_x_0) ;  /* 0x000000f000007945 */ /* 0x000fe20003800000 */
[--C-:B-1----:R-:W-:Y:S02]  /*0040*/  SHF.R.U32.HI R0, RZ, 0x5, R18.reuse ;  /* 0x00000005ff007819 */ /* 0x102fe40000011612 */
[----:B------:R-:W-:-:S03]  /*0050*/  SHF.R.U32.HI R3, RZ, 0x7, R18 ;  /* 0x00000007ff037819 */ /* 0x000fc60000011612 */
[----:B------:R-:W1:Y:S04]  /*0060*/  SHFL.IDX PT, R2, R0, RZ, 0x1f ;  /* 0x00001fff00027589 */ /* 0x000e6800000e0000 */
[----:B------:R2:W3:Y:S01]  /*0070*/  SHFL.IDX PT, R5, R3, RZ, 0x1f ;  /* 0x00001fff03057589 */ /* 0x0004e200000e0000 */
[----:B-1----:R-:W-:-:S13]  /*0080*/  ISETP.NE.OR P0, PT, R2, RZ, !P0 ;  /* 0x000000ff0200720c */ /* 0x002fda0004705670 */
[----:B0-23--:R-:W-:Y:S05]  /*0090*/  @P0 BRA `(.L_x_1) ;  /* 0x0000000000200947 */ /* 0x00dfea0003800000 */
[----:B------:R-:W-:Y:S02]  /*00a0*/  ULDC.64 UR4, c[0x0][0x198] ;  /* 0x0000660000047ab9 */ /* 0x000fe40000000a00 */
[----:B------:R-:W-:Y:S02]  /*00b0*/  UIADD3 UR6, UP0, UR4, 0xf0, URZ ;  /* 0x000000f004067890 */ /* 0x000fe4000ff1e03f */
[----:B------:R-:W-:Y:S02]  /*00c0*/  UIADD3 UR4, UP1, UR4, 0x1f0, URZ ;  /* 0x000001f004047890 */ /* 0x000fe4000ff3e03f */
[----:B------:R-:W-:Y:S02]  /*00d0*/  UIADD3.X UR7, URZ, UR5, URZ, UP0, !UPT ;  /* 0x000000053f077290 */ /* 0x000fe400087fe43f */
[----:B------:R-:W-:-:S07]  /*00e0*/  UIADD3.X UR5, URZ, UR5, URZ, UP1, !UPT ;  /* 0x000000053f057290 */ /* 0x000fce0008ffe43f */
[----:B------:R0:W-:Y:S02]  /*00f0*/  UTMACCTL.PF [UR6] ;  /* 0x00000000060079b9 */ /* 0x0001e40008040000 */
[----:B------:R0:W-:Y:S02]  /*0100*/  UTMACCTL.PF [UR4] ;  /* 0x00000000040079b9 */ /* 0x0001e40008040000 */
[----:B0-----:R-:W-:Y:S01]  /*0110*/  NOP ;  /* 0x0000000000007918 */ /* 0x001fe20000000000 */
.L_x_1:
[----:B------:R-:W-:Y:S05]  /*0120*/  BSYNC B0 ;  /* 0x0000000000007941 */ /* 0x000fea0003800000 */
.L_x_0:
[----:B------:R-:W0:Y:S02]  /*0130*/  SHFL.IDX PT, R3, R0, RZ, 0x1f ;  /* 0x00001fff00037589 */ /* 0x000e2400000e0000 */
[----:B0-----:R-:W-:-:S13]  /*0140*/  ISETP.NE.AND P0, PT, R3, RZ, PT ;  /* 0x000000ff0300720c */ /* 0x001fda0003f05270 */
[----:B------:R-:W-:Y:S05]  /*0150*/  @P0 BRA `(.L_x_2) ;  /* 0x0000000000580947 */ /* 0x000fea0003800000 */
[----:B------:R-:W0:Y:S01]  /*0160*/  S2UR UR8, SR_CgaCtaId ;  /* 0x00000000000879c3 */ /* 0x000e220000008800 */
[----:B------:R-:W-:Y:S01]  /*0170*/  UMOV UR4, 0x400 ;  /* 0x0000040000047882 */ /* 0x000fe20000000000 */
[----:B------:R-:W-:Y:S01]  /*0180*/  UMOV UR5, 0x1 ;  /* 0x0000000100057882 */ /* 0x000fe20000000000 */
[----:B------:R-:W-:Y:S01]  /*0190*/  UMOV UR6, 0x6 ;  /* 0x0000000600067882 */ /* 0x000fe20000000000 */
[----:B------:R-:W-:Y:S01]  /*01a0*/  ELECT P0, URZ, PT ;  /* 0x00000000003f782f */ /* 0x000fe20003800000 */
[----:B------:R-:W-:-:S04]  /*01b0*/  UIADD3 UR6, -UR6, 0x100000, URZ ;  /* 0x0010000006067890 */ /* 0x000fc8000fffe13f */
[----:B------:R-:W-:Y:S02]  /*01c0*/  USHF.L.U32 UR7, UR6, 0xb, URZ ;  /* 0x0000000b06077899 */ /* 0x000fe4000800063f */
[----:B------:R-:W-:Y:S02]  /*01d0*/  USHF.L.U32 UR6, UR6, 0x1, URZ ;  /* 0x0000000106067899 */ /* 0x000fe4000800063f */
[----:B0-----:R-:W-:Y:S02]  /*01e0*/  ULEA UR8, UR8, UR4, 0x18 ;  /* 0x0000000408087291 */ /* 0x001fe4000f8ec03f */
[----:B------:R-:W-:-:S04]  /*01f0*/  UIADD3 UR4, -UR5, 0x100000, URZ ;  /* 0x0010000005047890 */ /* 0x000fc8000fffe13f */
[----:B------:R-:W-:Y:S02]  /*0200*/  USHF.L.U32 UR5, UR4, 0xb, URZ ;  /* 0x0000000b04057899 */ /* 0x000fe4000800063f */
[----:B------:R-:W-:Y:S01]  /*0210*/  USHF.L.U32 UR4, UR4, 0x1, URZ ;  /* 0x0000000104047899 */ /* 0x000fe2000800063f */
[----:B------:R-:W0:Y:S11]  /*0220*/  FENCE.VIEW.ASYNC.S ;  /* 0x00000000000073c6 */ /* 0x000e360000000000 */
[----:B0-----:R0:W1:Y:S01]  /*0230*/  SYNCS.EXCH.64 URZ, [UR8], UR4 ;  /* 0x00000004083f75b2 */ /* 0x0010620008000100 */
[----:B------:R0:W2:Y:S01]  /*0240*/  SYNCS.EXCH.64 URZ, [UR8+0x20], UR6 ;  /* 0x00002006083f75b2 */ /* 0x0000a20008000100 */
[----:B------:R0:W3:Y:S01]  /*0250*/  SYNCS.EXCH.64 URZ, [UR8+0x8], UR4 ;  /* 0x00000804083f75b2 */ /* 0x0000e20008000100 */
[----:B------:R0:W4:Y:S01]  /*0260*/  SYNCS.EXCH.64 URZ, [UR8+0x28], UR6 ;  /* 0x00002806083f75b2 */ /* 0x0001220008000100 */
[----:B------:R0:W0:Y:S01]  /*0270*/  SYNCS.EXCH.64 URZ, [UR8+0x10], UR4 ;  /* 0x00001004083f75b2 */ /* 0x0000220008000100 */
[----:B------:R0:W0:Y:S01]  /*0280*/  SYNCS.EXCH.64 URZ, [UR8+0x30], UR6 ;  /* 0x00003006083f75b2 */ /* 0x0000220008000100 */
[----:B------:R0:W0:Y:S01]  /*0290*/  SYNCS.EXCH.64 URZ, [UR8+0x18], UR4 ;  /* 0x00001804083f75b2 */ /* 0x0000220008000100 */
[----:B------:R0:W0:Y:S01]  /*02a0*/  SYNCS.EXCH.64 URZ, [UR8+0x38], UR6 ;  /* 0x00003806083f75b2 */ /* 0x0000220008000100 */
[----:B------:R-:W-:Y:S01]  /*02b0*/  NOP ;  /* 0x0000000000007918 */ /* 0x000fe20000000000 */
.L_x_2:
[----:B------:R-:W-:Y:S01]  /*02c0*/  SHF.R.S32.HI R7, RZ, 0x1f, R18 ;  /* 0x0000001fff077819 */ /* 0x000fe20000011412 */
[----:B------:R-:W5:Y:S01]  /*02d0*/  SHFL.IDX PT, R0, R0, RZ, 0x1f ;  /* 0x00001fff00007589 */ /* 0x000f6200000e0000 */
[----:B0-----:R-:W0:Y:S01]  /*02e0*/  S2UR UR8, SR_CTAID.X ;  /* 0x00000000000879c3 */ /* 0x001e220000002500 */
[----:B------:R-:W-:Y:S02]  /*02f0*/  ELECT P0, URZ, PT ;  /* 0x00000000003f782f */ /* 0x000fe40003800000 */
[----:B------:R-:W-:Y:S01]  /*0300*/  LEA.HI R7, R7, R18, RZ, 0x7 ;  /* 0x0000001207077211 */ /* 0x000fe200078f38ff */
[----:B------:R-:W1:Y:S01]  /*0310*/  S2R R4, SR_CTAID.Y ;  /* 0x0000000000047919 */ /* 0x000e620000002600 */
[----:B------:R-:W-:Y:S01]  /*0320*/  SHF.R.S32.HI R8, RZ, 0x1f, R3 ;  /* 0x0000001fff087819 */ /* 0x000fe20000011403 */
[----:B------:R-:W-:Y:S01]  /*0330*/  ULDC UR4, c[0x0][0x150] ;  /* 0x0000540000047ab9 */ /* 0x000fe20000000800 */
[----:B------:R-:W-:Y:S01]  /*0340*/  LOP3.LUT R7, R7, 0xffffff80, RZ, 0xc0, !PT ;  /* 0xffffff8007077812 */ /* 0x000fe200078ec0ff */
[----:B------:R-:W-:Y:S01]  /*0350*/  NOP ;  /* 0x0000000000007918 */ /* 0x000fe20000000000 */
[----:B------:R-:W-:Y:S01]  /*0360*/  LEA.HI R8, R8, R3, RZ, 0x2 ;  /* 0x0000000308087211 */ /* 0x000fe200078f10ff */
[----:B------:R-:W2:Y:S01]  /*0370*/  LDC R10, c[0x0][0x144] ;  /* 0x00005100ff0a7b82 */ /* 0x000ea20000000800 */
[----:B------:R-:W-:Y:S01]  /*0380*/  NOP ;  /* 0x0000000000007918 */ /* 0x000fe20000000000 */
[----:B------:R-:W-:Y:S01]  /*0390*/  IMAD.IADD R6, R18, 0x1, -R7 ;  /* 0x0000000112067824 */ /* 0x000fe200078e0a07 */
[----:B------:R-:W-:Y:S01]  /*03a0*/  LOP3.LUT R8, R8, 0x3ffffffc, RZ, 0xc0, !PT ;  /* 0x3ffffffc08087812 */ /* 0x000fe200078ec0ff */
[----:B------:R-:W-:Y:S01]  /*03b0*/  IMAD.MOV.U32 R23, RZ, RZ, 0x1 ;  /* 0x00000001ff177424 */ /* 0x000fe200078e00ff */
[----:B------:R-:W-:-:S02]  /*03c0*/  ISETP.NE.AND P3, PT, R5, RZ, PT ;  /* 0x000000ff0500720c */ /* 0x000fc40003f65270 */
[----:B------:R-:W-:Y:S01]  /*03d0*/  SHF.R.S32.HI R7, RZ, 0x1f, R6 ;  /* 0x0000001fff077819 */ /* 0x000fe20000011406 */
[----:B------:R-:W-:Y:S01]  /*03e0*/  IMAD.IADD R8, R3, 0x1, -R8 ;  /* 0x0000000103087824 */ /* 0x000fe200078e0a08 */
[----:B------:R-:W3:Y:S02]  /*03f0*/  LDC R13, c[0x0][0x140] ;  /* 0x00005000ff0d7b82 */ /* 0x000ee40000000800 */
[----:B------:R-:W-:Y:S02]  /*0400*/  LEA.HI R7, R7, R6, RZ, 0x3 ;  /* 0x0000000607077211 */ /* 0x000fe400078f18ff */
[----:B-----5:R-:W-:Y:S02]  /*0410*/  ISETP.NE.OR P0, PT, R0, RZ, !P0 ;  /* 0x000000ff0000720c */ /* 0x020fe40004705670 */
[--C-:B------:R-:W-:Y:S02]  /*0420*/  SHF.R.S32.HI R0, RZ, 0x3, R7.reuse ;  /* 0x00000003ff007819 */ /* 0x100fe40000011407 */
[----:B------:R-:W-:-:S02]  /*0430*/  SHF.R.S32.HI R7, RZ, 0x1f, R7 ;  /* 0x0000001fff077819 */ /* 0x000fc40000011407 */
[----:B0-----:R-:W-:Y:S02]  /*0440*/  I2FP.F32.U32 R9, UR8 ;  /* 0x0000000800097c45 */ /* 0x001fe40008201000 */
[----:B------:R-:W-:-:S03]  /*0450*/  LEA.HI R7, R7, R0, RZ, 0x2 ;  /* 0x0000000007077211 */ /* 0x000fc600078f10ff */
[----:B------:R-:W-:Y:S01]  /*0460*/  FMUL R9, R9, UR4 ;  /* 0x0000000409097c20 */ /* 0x000fe20008400000 */
[----:B------:R-:W-:Y:S01]  /*0470*/  LOP3.LUT R7, R7, 0xfffffffc, RZ, 0xc0, !PT ;  /* 0xfffffffc07077812 */ /* 0x000fe200078ec0ff */
[----:B------:R-:W-:Y:S01]  /*0480*/  VOTEU.ALL UP0, P0 ;  /* 0x00000000003f7886 */ /* 0x000fe20000000000 */
[----:B-1----:R-:W-:Y:S01]  /*0490*/  I2FP.F32.U32 R3, R4 ;  /* 0x0000000400037245 */ /* 0x002fe20000201000 */
[----:B------:R-:W-:Y:S01]  /*04a0*/  ULDC UR4, c[0x0][0x154] ;  /* 0x0000550000047ab9 */ /* 0x000fe20000000800 */
[----:B------:R-:W-:Y:S01]  /*04b0*/  VOTEU.ALL UP1, P0 ;  /* 0x00000000003f7886 */ /* 0x000fe20000020000 */
[----:B------:R-:W0:Y:S01]  /*04c0*/  F2I.U32.TRUNC.NTZ R9, R9 ;  /* 0x0000000900097305 */ /* 0x000e22000020f000 */
[----:B------:R-:W-:Y:S01]  /*04d0*/  IMAD.IADD R7, R0, 0x1, -R7 ;  /* 0x0000000100077824 */ /* 0x000fe200078e0a07 */
[----:B------:R-:W1:Y:S01]  /*04e0*/  @!UP0 S2UR UR7, SR_CgaCtaId ;  /* 0x00000000000789c3 */ /* 0x000e620000008800 */
[----:B------:R-:W-:Y:S01]  /*04f0*/  FMUL R12, R3, UR4 ;  /* 0x00000004030c7c20 */ /* 0x000fe20008400000 */
[----:B------:R-:W-:Y:S01]  /*0500*/  UMOV UR4, 0x20 ;  /* 0x0000002000047882 */ /* 0x000fe20000000000 */
[----:B------:R-:W-:Y:S01]  /*0510*/  IMAD R8, R8, 0x4, R7 ;  /* 0x0000000408087824 */ /* 0x000fe200078e0207 */
[----:B------:R-:W-:Y:S01]  /*0520*/  @!UP0 UMOV UR6, 0x400 ;  /* 0x0000040000068882 */ /* 0x000fe20000000000 */
[----:B------:R-:W-:-:S04]  /*0530*/  @!UP0 UIADD3 UR4, -UR4, 0x100000, URZ ;  /* 0x0010000004048890 */ /* 0x000fc8000fffe13f */
[----:B------:R-:W-:Y:S02]  /*0540*/  @!UP0 USHF.L.U32 UR5, UR4, 0xb, URZ ;  /* 0x0000000b04058899 */ /* 0x000fe4000800063f */
[----:B------:R-:W-:Y:S01]  /*0550*/  @!UP0 USHF.L.U32 UR4, UR4, 0x1, URZ ;  /* 0x0000000104048899 */ /* 0x000fe2000800063f */
[----:B---3--:R-:W-:Y:S01]  /*0560*/  ISETP.EQ.U32.AND P2, PT, R13, 0x1, PT ;  /* 0x000000010d00780c */ /* 0x008fe20003f42070 */
[----:B------:R-:W3:Y:S01]  /*0570*/  F2I.U32.TRUNC.NTZ R12, R12 ;  /* 0x0000000c000c7305 */ /* 0x000ee2000020f000 */
[----:B------:R-:W-:Y:S01]  /*0580*/  LEA.HI R0, R8, R8, RZ, 0x1 ;  /* 0x0000000808007211 */ /* 0x000fe200078f08ff */
[----:B------:R-:W5:Y:S03]  /*0590*/  LDC R7, c[0x0][0x148] ;  /* 0x00005200ff077b82 */ /* 0x000f660000000800 */
[----:B------:R-:W-:Y:S01]  /*05a0*/  LOP3.LUT R11, R0, 0xfffffffe, RZ, 0xc0, !PT ;  /* 0xfffffffe000b7812 */ /* 0x000fe200078ec0ff */
[----:B0-----:R-:W-:Y:S01]  /*05b0*/  IMAD.MOV R15, RZ, RZ, -R9 ;  /* 0x000000ffff0f7224 */ /* 0x001fe200078e0a09 */
[----:B------:R-:W-:-:S03]  /*05c0*/  SHF.R.S32.HI R9, RZ, 0x1f, R2 ;  /* 0x0000001fff097819 */ /* 0x000fc60000011402 */
[----:B--2---:R-:W-:Y:S01]  /*05d0*/  IMAD R3, R10, R15, UR8 ;  /* 0x000000080a037e24 */ /* 0x004fe2000f8e020f */
[----:B------:R-:W-:Y:S01]  /*05e0*/  LEA.HI R9, R9, R2, RZ, 0x2 ;  /* 0x0000000209097211 */ /* 0x000fe200078f10ff */
[C---:B------:R-:W-:Y:S02]  /*05f0*/  IMAD.IADD R0, R8.reuse, 0x1, -R11 ;  /* 0x0000000108007824 */ /* 0x040fe400078e0a0b */
[----:B------:R-:W-:Y:S01]  /*0600*/  IMAD.SHL.U32 R11, R8, 0x4, RZ ;  /* 0x00000004080b7824 */ /* 0x000fe200078e00ff */
[----:B------:R-:W-:Y:S01]  /*0610*/  LOP3.LUT R9, R9, 0xfffffffc, RZ, 0xc0, !PT ;  /* 0xfffffffc09097812 */ /* 0x000fe200078ec0ff */
[----:B---3--:R-:W-:Y:S01]  /*0620*/  IMAD.MOV R21, RZ, RZ, -R12 ;  /* 0x000000ffff157224 */ /* 0x008fe200078e0a0c */
[----:B------:R-:W-:Y:S01]  /*0630*/  ISETP.NE.AND P4, PT, R0, R3, PT ;  /* 0x000000030000720c */ /* 0x000fe20003f85270 */
[----:B-1----:R-:W-:Y:S01]  /*0640*/  @!UP0 ULEA UR6, UR7, UR6, 0x18 ;  /* 0x0000000607068291 */ /* 0x002fe2000f8ec03f */
[----:B------:R-:W-:Y:S01]  /*0650*/  LOP3.LUT R152, R8, 0xc, R11, 0x78, !PT ;  /* 0x0000000c08987812 */ /* 0x000fe200078e780b */
[----:B------:R-:W-:Y:S01]  /*0660*/  IMAD.IADD R0, R2, 0x1, -R9 ;  /* 0x0000000102007824 */ /* 0x000fe200078e0a09 */
[----:B------:R-:W-:Y:S01]  /*0670*/  VOTEU.ALL UP0, P0 ;  /* 0x00000000003f7886 */ /* 0x000fe20000000000 */
[----:B------:R-:W-:Y:S01]  /*0680*/  LOP3.LUT P0, RZ, R6, 0x7, RZ, 0xc0, !PT ;  /* 0x0000000706ff7812 */ /* 0x000fe2000780c0ff */
[----:B------:R-:W-:-:S02]  /*0690*/  VIADD R6, R5, 0xffffffff ;  /* 0xffffffff05067836 */ /* 0x000fc40000000000 */
[----:B------:R-:W-:Y:S01]  /*06a0*/  ISETP.NE.AND P1, PT, R0, 0x3, PT ;  /* 0x000000030000780c */ /* 0x000fe20003f25270 */
[----:B-----5:R-:W-:Y:S01]  /*06b0*/  IMAD R9, R7, R21, R4 ;  /* 0x0000001507097224 */ /* 0x020fe200078e0204 */
[----:B------:R-:W-:Y:S02]  /*06c0*/  ISETP.LT.U32.AND P0, PT, R152, 0x4, !P0 ;  /* 0x000000049800780c */ /* 0x000fe40004701070 */
[----:B------:R-:W-:Y:S01]  /*06d0*/  ISETP.EQ.OR P1, PT, R0, RZ, !P1 ;  /* 0x000000ff0000720c */ /* 0x000fe20004f22670 */
[----:B------:R-:W0:Y:S02]  /*06e0*/  FENCE.VIEW.ASYNC.S ;  /* 0x00000000000073c6 */ /* 0x000e240000000000 */
[----:B0-----:R0:W1:Y:S01]  /*06f0*/  @!UP0 SYNCS.EXCH.64 URZ, [UR6+0x50], UR4 ;  /* 0x00005004063f85b2 */ /* 0x0010620008000100 */
[----:B------:R-:W-:Y:S02]  /*0700*/  @P4 LEA.HI R2, R152, R152, RZ, 0x1 ;  /* 0x0000009898024211 */ /* 0x000fe400078f08ff */
[----:B------:R-:W-:-:S02]  /*0710*/  ISETP.EQ.AND P1, PT, R5, RZ, P1 ;  /* 0x000000ff0500720c */ /* 0x000fc40000f22270 */
[----:B------:R-:W-:Y:S02]  /*0720*/  @P4 SHF.R.S32.HI R2, RZ, 0x1, R2 ;  /* 0x00000001ff024819 */ /* 0x000fe40000011402 */
[----:B------:R-:W-:Y:S02]  /*0730*/  ISETP.GE.U32.AND P6, PT, R6, 0x2, PT ;  /* 0x000000020600780c */ /* 0x000fe40003fc6070 */
[----:B------:R-:W-:Y:S02]  /*0740*/  @P4 ISETP.NE.AND P5, PT, R2, R9, PT ;  /* 0x000000090200420c */ /* 0x000fe40003fa5270 */
[----:B------:R-:W-:Y:S02]  /*0750*/  SEL R2, RZ, 0x1, !P0 ;  /* 0x00000001ff027807 */ /* 0x000fe40004000000 */
[----:B------:R-:W-:Y:S02]  /*0760*/  @P4 SEL R23, RZ, 0x1, P5 ;  /* 0x00000001ff174807 */ /* 0x000fe40002800000 */
[----:B------:R-:W-:Y:S01]  /*0770*/  SEL R19, RZ, 0x1, !P1 ;  /* 0x00000001ff137807 */ /* 0x000fe20004800000 */
[----:B------:R0:W2:Y:S01]  /*0780*/  @!UP1 SYNCS.EXCH.64 URZ, [UR6+0x58], UR4 ;  /* 0x00005804063f95b2 */ /* 0x0000a20008000100 */
[----:B------:R-:W-:Y:S01]  /*0790*/  LOP3.LUT R23, R23, R2, RZ, 0xc0, !PT ;  /* 0x0000000217177212 */ /* 0x000fe200078ec0ff */
[----:B------:R-:W-:Y:S01]  /*07a0*/  NOP ;  /* 0x0000000000007918 */ /* 0x000fe20000000000 */
[----:B------:R-:W-:Y:S01]  /*07b0*/  SEL R19, R19, 0x2, P6 ;  /* 0x0000000213137807 */ /* 0x000fe20003000000 */
[----:B------:R-:W-:Y:S06]  /*07c0*/  @!P2 BRA `(.L_x_3) ;  /* 0x000000000008a947 */ /* 0x000fec0003800000 */
[----:B-12-4-:R-:W-:Y:S01]  /*07d0*/  UCGABAR_ARV ;  /* 0x00000000000079c7 */ /* 0x016fe20008000000 */
[----:B------:R-:W-:Y:S05]  /*07e0*/  BRA `(.L_x_4) ;  /* 0x0000000000047947 */ /* 0x000fea0003800000 */
.L_x_3:
[----:B-12-4-:R-:W-:Y:S01]  /*07f0*/  NOP ;  /* 0x0000000000007918 */ /* 0x016fe20000000000 */
.L_x_4:
[----:B------:R-:W1:Y:S01]  /*0800*/  LDC R2, c[0x0][0x65c] ;  /* 0x00019700ff027b82 */ /* 0x000e620000000800 */
[----:B------:R-:W-:Y:S02]  /*0810*/  IMAD.U32 R8, RZ, RZ, UR8 ;  /* 0x00000008ff087e24 */ /* 0x000fe4000f8e00ff */
[----:B------:R-:W-:Y:S01]  /*0820*/  IMAD.MOV.U32 R9, RZ, RZ, RZ ;  /* 0x000000ffff097224 */ /* 0x000fe200078e00ff */
[----:B-1----:R-:W-:-:S04]  /*0830*/  ISETP.NE.AND P1, PT, R2, 0x1, PT ;  /* 0x000000010200780c */ /* 0x002fc80003f25270 */
[----:B------:R-:W-:-:S09]  /*0840*/  P2R R5, PR, RZ, 0x2 ;  /* 0x00000002ff057803 */ /* 0x000fd20000000000 */
[----:B------:R-:W1:Y:S01]  /*0850*/  @P1 LDC R17, c[0x0][0x10] ;  /* 0x00000400ff111b82 */ /* 0x000e620000000800 */
[----:B------:R-:W-:Y:S02]  /*0860*/  @P1 IMAD.MOV.U32 R5, RZ, RZ, RZ ;  /* 0x000000ffff051224 */ /* 0x000fe400078e00ff */
[----:B------:R-:W-:-:S05]  /*0870*/  @P1 IMAD.MOV.U32 R13, RZ, RZ, RZ ;  /* 0x000000ffff0d1224 */ /* 0x000fca00078e00ff */
[----:B------:R-:W2:Y:S01]  /*0880*/  @!P1 LDC R11, c[0x0][0xc] ;  /* 0x00000300ff0b9b82 */ /* 0x000ea20000000800 */
[----:B-1----:R-:W-:-:S04]  /*0890*/  @P1 IMAD.WIDE.U32 R16, R17, UR8, R4 ;  /* 0x0000000811101c25 */ /* 0x002fc8000f8e0004 */
[----:B------:R-:W-:Y:S02]  /*08a0*/  @P1 IMAD.IADD R17, R17, 0x1, R13 ;  /* 0x0000000111111824 */ /* 0x000fe400078e020d */
[----:B--2---:R-:W-:-:S04]  /*08b0*/  @!P1 IMAD.WIDE.U32 R8, R4, R11, R8 ;  /* 0x0000000b04089225 */ /* 0x004fc800078e0008 */
[----:B------:R-:W-:Y:S02]  /*08c0*/  @!P1 IMAD.MOV.U32 R16, RZ, RZ, R8 ;  /* 0x000000ffff109224 */ /* 0x000fe400078e0008 */
[----:B------:R-:W-:Y:S01]  /*08d0*/  @!P1 IMAD.MOV.U32 R17, RZ, RZ, R9 ;  /* 0x000000ffff119224 */ /* 0x000fe200078e0009 */
[----:B------:R-:W-:Y:S06]  /*08e0*/  @!P2 BRA `(.L_x_5) ;  /* 0x00000000000ca947 */ /* 0x000fec0003800000 */
[----:B------:R-:W-:Y:S01]  /*08f0*/  UCGABAR_WAIT ;  /* 0x0000000000007dc7 */ /* 0x000fe20008000000 */
[----:B------:R-:W-:Y:S01]  /*0900*/  CCTL.IVALL ;  /* 0x00000000ff00798f */ /* 0x000fe20002000000 */
[----:B------:R-:W-:Y:S05]  /*0910*/  BRA `(.L_x_6) ;  /* 0x0000000000047947 */ /* 0x000fea0003800000 */
.L_x_5:
[----:B------:R-:W-:Y:S06]  /*0920*/  BAR.SYNC.DEFER_BLOCKING 0x0 ;  /* 0x0000000000007b1d */ /* 0x000fec0000010000 */
.L_x_6:
[----:B------:R-:W-:Y:S05]  /*0930*/  @!P3 BRA `(.L_x_7) ;  /* 0x000000840000b947 */ /* 0x000fea0003800000 */
[----:B------:R-:W-:-:S13]  /*0940*/  ISETP.GT.U32.AND P0, PT, R6, 0x1, PT ;  /* 0x000000010600780c */ /* 0x000fda0003f04070 */
[----:B0-----:R-:W-:Y:S05]  /*0950*/  @P0 EXIT ;  /* 0x000000000000094d */ /* 0x001fea0003800000 */
[----:B------:R-:W-:Y:S01]  /*0960*/  ULDC.64 UR4, c[0x0][0x650] ;  /* 0x0001940000047ab9 */ /* 0x000fe20000000a00 */
[----:B------:R-:W-:Y:S01]  /*0970*/  PRMT R0, RZ, 0x7610, R0 ;  /* 0x00007610ff007816 */ /* 0x000fe20000000000 */
[----:B------:R-:W-:Y:S01]  /*0980*/  IMAD.MOV.U32 R154, RZ, RZ, -0x1 ;  /* 0xffffffffff9a7424 */ /* 0x000fe200078e00ff */
[----:B------:R-:W-:Y:S01]  /*0990*/  ISETP.GE.U32.AND P0, PT, R16, UR4, PT ;  /* 0x0000000410007c0c */ /* 0x000fe2000bf06070 */
[----:B------:R-:W-:Y:S02]  /*09a0*/  IMAD.MOV.U32 R153, RZ, RZ, -0x1 ;  /* 0xffffffffff997424 */ /* 0x000fe400078e00ff */
[----:B------:R-:W-:Y:S01]  /*09b0*/  IMAD.MOV.U32 R22, RZ, RZ, -0x1 ;  /* 0xffffffffff167424 */ /* 0x000fe200078e00ff */
[----:B------:R-:W-:-:S13]  /*09c0*/  ISETP.GE.U32.AND.EX P0, PT, R17, UR5, PT, P0 ;  /* 0x0000000511007c0c */ /* 0x000fda000bf06100 */
[----:B------:R-:W-:Y:S05]  /*09d0*/  @P0 BRA `(.L_x_8) ;  /* 0x00000004002c0947 */ /* 0x000fea0003800000 */
[----:B------:R-:W0:Y:S01]  /*09e0*/  LDC.64 R24, c[0x0][0x628] ;  /* 0x00018a00ff187b82 */ /* 0x000e220000000a00 */
[----:B------:R-:W-:Y:S02]  /*09f0*/  IMAD.MOV.U32 R8, RZ, RZ, R16 ;  /* 0x000000ffff087224 */ /* 0x000fe400078e0010 */
[----:B------:R-:W-:-:S05]  /*0a00*/  IMAD.MOV.U32 R9, RZ, RZ, R17 ;  /* 0x000000ffff097224 */ /* 0x000fca00078e0011 */
[----:B------:R-:W1:Y:S08]  /*0a10*/  LDC R0, c[0x0][0x630] ;  /* 0x00018c00ff007b82 */ /* 0x000e700000000800 */
[----:B------:R-:W2:Y:S01]  /*0a20*/  LDC.64 R26, c[0x0][0x620] ;  /* 0x00018800ff1a7b82 */ /* 0x000ea20000000a00 */
[----:B0-----:R-:W-:-:S04]  /*0a30*/  ISETP.NE.U32.AND P0, PT, R24, RZ, PT ;  /* 0x000000ff1800720c */ /* 0x001fc80003f05070 */
[----:B------:R-:W-:-:S13]  /*0a40*/  ISETP.NE.AND.EX P0, PT, R25, RZ, PT, P0 ;  /* 0x000000ff1900720c */ /* 0x000fda0003f05300 */
[----:B-12---:R-:W-:Y:S05]  /*0a50*/  @!P0 BRA `(.L_x_9) ;  /* 0x0000000000288947 */ /* 0x006fea0003800000 */
[----:B------:R-:W0:Y:S02]  /*0a60*/  LDC R13, c[0x0][0x634] ;  /* 0x00018d00ff0d7b82 */ /* 0x000e240000000800 */
[----:B0-----:R-:W-:-:S05]  /*0a70*/  IADD3 R13, P0, R16, R13, RZ ;  /* 0x0000000d100d7210 */ /* 0x001fca0007f1e0ff */
[----:B------:R-:W-:-:S04]  /*0a80*/  IMAD.X R15, RZ, RZ, R17, P0 ;  /* 0x000000ffff0f7224 */ /* 0x000fc800000e0611 */
[----:B------:R-:W-:-:S04]  /*0a90*/  IMAD.WIDE.U32 R8, R15, R24, RZ ;  /* 0x000000180f087225 */ /* 0x000fc800078e00ff */
[----:B------:R-:W-:-:S04]  /*0aa0*/  IMAD.WIDE.U32 R10, P0, R13, R25, R8 ;  /* 0x000000190d0a7225 */ /* 0x000fc80007800008 */
[----:B------:R-:W-:-:S04]  /*0ab0*/  IMAD.WIDE.U32 R8, R13, R24, RZ ;  /* 0x000000180d087225 */ /* 0x000fc800078e00ff */
[----:B------:R-:W-:Y:S01]  /*0ac0*/  IMAD.X R13, RZ, RZ, RZ, P0 ;  /* 0x000000ffff0d7224 */ /* 0x000fe200000e06ff */
[----:B------:R-:W-:Y:S01]  /*0ad0*/  IADD3 RZ, P0, R9, R10, RZ ;  /* 0x0000000a09ff7210 */ /* 0x000fe20007f1e0ff */
[----:B------:R-:W-:-:S04]  /*0ae0*/  IMAD.MOV.U32 R12, RZ, RZ, R11 ;  /* 0x000000ffff0c7224 */ /* 0x000fc800078e000b */
[----:B------:R-:W-:-:S08]  /*0af0*/  IMAD.WIDE.U32.X R8, R15, R25, R12, P0 ;  /* 0x000000190f087225 */ /* 0x000fd000000e040c */
.L_x_9:
[----:B------:R-:W0:Y:S01]  /*0b00*/  LDC.64 R24, c[0x0][0x640] ;  /* 0x00019000ff187b82 */ /* 0x000e220000000a00 */
[-CC-:B------:R-:W-:Y:S01]  /*0b10*/  SHF.R.U64 R28, R8, R0.reuse, R9.reuse ;  /* 0x00000000081c7219 */ /* 0x180fe20000001209 */
[----:B------:R-:W-:Y:S01]  /*0b20*/  IMAD R30, R7, R21, R4 ;  /* 0x00000015071e7224 */ /* 0x000fe200078e0204 */
[----:B------:R-:W-:Y:S01]  /*0b30*/  SHF.R.U32.HI R0, RZ, R0, R9 ;  /* 0x00000000ff007219 */ /* 0x000fe20000011609 */
[----:B------:R-:W-:Y:S01]  /*0b40*/  IMAD.MOV.U32 R21, RZ, RZ, 0x1 ;  /* 0x00000001ff157424 */ /* 0x000fe200078e00ff */
[----:B------:R-:W-:-:S03]  /*0b50*/  IADD3 R5, P0, RZ, -R28, RZ ;  /* 0x8000001cff057210 */ /* 0x000fc60007f1e0ff */
[----:B------:R-:W1:Y:S02]  /*0b60*/  LDC R6, c[0x0][0x618] ;  /* 0x00018600ff067b82 */ /* 0x000e640000000800 */
[----:B------:R-:W-:-:S04]  /*0b70*/  IMAD.X R9, RZ, RZ, ~R0, P0 ;  /* 0x000000ffff097224 */ /* 0x000fc800000e0e00 */
[-C--:B------:R-:W-:Y:S02]  /*0b80*/  IMAD R0, R9, R26.reuse, RZ ;  /* 0x0000001a09007224 */ /* 0x080fe400078e02ff */
[----:B------:R-:W2:Y:S01]  /*0b90*/  LDC R11, c[0x0][0x608] ;  /* 0x00018200ff0b7b82 */ /* 0x000ea20000000800 */
[----:B------:R-:W-:-:S04]  /*0ba0*/  IMAD.WIDE.U32 R8, R5, R26, R16 ;  /* 0x0000001a05087225 */ /* 0x000fc800078e0010 */
[----:B------:R-:W-:-:S03]  /*0bb0*/  IMAD R5, R5, R27, R0 ;  /* 0x0000001b05057224 */ /* 0x000fc600078e0200 */
[----:B------:R-:W3:Y:S01]  /*0bc0*/  LDC R12, c[0x0][0x658] ;  /* 0x00019600ff0c7b82 */ /* 0x000ee20000000800 */
[----:B0-----:R-:W-:Y:S01]  /*0bd0*/  ISETP.NE.U32.AND P0, PT, R24, RZ, PT ;  /* 0x000000ff1800720c */ /* 0x001fe20003f05070 */
[----:B------:R-:W-:Y:S02]  /*0be0*/  IMAD.IADD R5, R9, 0x1, R5 ;  /* 0x0000000109057824 */ /* 0x000fe400078e0205 */
[----:B------:R-:W-:Y:S01]  /*0bf0*/  IMAD.MOV.U32 R9, RZ, RZ, -0x1 ;  /* 0xffffffffff097424 */ /* 0x000fe200078e00ff */
[----:B------:R-:W-:-:S03]  /*0c00*/  ISETP.NE.AND.EX P0, PT, R25, RZ, PT, P0 ;  /* 0x000000ff1900720c */ /* 0x000fc60003f05300 */
[----:B------:R-:W0:Y:S01]  /*0c10*/  LDC R15, c[0x0][0x600] ;  /* 0x00018000ff0f7b82 */ /* 0x000e220000000800 */
[-CC-:B-1----:R-:W-:Y:S02]  /*0c20*/  SHF.R.U64 R13, R8, R6.reuse, R5.reuse ;  /* 0x00000006080d7219 */ /* 0x182fe40000001205 */
[----:B------:R-:W-:-:S05]  /*0c30*/  SHF.R.U32.HI R0, RZ, R6, R5 ;  /* 0x00000006ff007219 */ /* 0x000fca0000011605 */
[----:B------:R-:W1:Y:S01]  /*0c40*/  LDC R14, c[0x0][0x648] ;  /* 0x00019200ff0e7b82 */ /* 0x000e620000000800 */
[-CC-:B--2---:R-:W-:Y:S02]  /*0c50*/  SHF.R.U64 R27, R13, R11.reuse, R0.reuse ;  /* 0x0000000b0d1b7219 */ /* 0x184fe40000001200 */
[----:B------:R-:W-:-:S05]  /*0c60*/  SHF.R.U32.HI R5, RZ, R11, R0 ;  /* 0x0000000bff057219 */ /* 0x000fca0000011600 */
[----:B------:R-:W2:Y:S01]  /*0c70*/  LDC R20, c[0x0][0x638] ;  /* 0x00018e00ff147b82 */ /* 0x000ea20000000800 */
[-CC-:B---3--:R-:W-:Y:S02]  /*0c80*/  SHF.R.U64 R26, R27, R12.reuse, R5.reuse ;  /* 0x0000000c1b1a7219 */ /* 0x188fe40000001205 */
[-C--:B------:R-:W-:Y:S02]  /*0c90*/  SHF.L.U32 R0, R9, R12.reuse, RZ ;  /* 0x0000000c09007219 */ /* 0x080fe400000006ff */
[----:B------:R-:W-:Y:S01]  /*0ca0*/  SHF.R.U32.HI R5, RZ, R12, R5 ;  /* 0x0000000cff057219 */ /* 0x000fe20000011605 */
[----:B------:R-:W-:Y:S01]  /*0cb0*/  IMAD.MOV.U32 R4, RZ, RZ, R26 ;  /* 0x000000ffff047224 */ /* 0x000fe200078e001a */
[----:B------:R-:W-:Y:S01]  /*0cc0*/  LOP3.LUT R10, RZ, R0, RZ, 0x33, !PT ;  /* 0x00000000ff0a7212 */ /* 0x000fe200078e33ff */
[----:B------:R-:W3:Y:S01]  /*0cd0*/  LDC R22, c[0x0][0x610] ;  /* 0x00018400ff167b82 */ /* 0x000ee20000000800 */
[----:B------:R-:W-:Y:S05]  /*0ce0*/  @!P0 BRA `(.L_x_10) ;  /* 0x0000000000288947 */ /* 0x000fea0003800000 */
[----:B------:R-:W4:Y:S02]  /*0cf0*/  LDC R9, c[0x0][0x64c] ;  /* 0x00019300ff097b82 */ /* 0x000f240000000800 */
[----:B----4-:R-:W-:-:S05]  /*0d00*/  IADD3 R9, P0, R26, R9, RZ ;  /* 0x000000091a097210 */ /* 0x010fca0007f1e0ff */
        /* <DEDUP_REMOVED lines=8> */
.L_x_10:
[----:B-1----:R-:W-:Y:S01]  /*0d90*/  SHF.R.U64 R4, R4, R14, R5 ;  /* 0x0000000e04047219 */ /* 0x002fe20000001205 */
[----:B0-----:R-:W-:Y:S01]  /*0da0*/  VIADD R6, R15, 0xffffffff ;  /* 0xffffffff0f067836 */ /* 0x001fe20000000000 */
[----:B------:R-:W-:Y:S02]  /*0db0*/  SHF.L.U32 R0, R21, R12, RZ ;  /* 0x0000000c15007219 */ /* 0x000fe400000006ff */
[----:B------:R-:W-:Y:S01]  /*0dc0*/  LOP3.LUT R5, R27, R10, RZ, 0xc0, !PT ;  /* 0x0000000a1b057212 */ /* 0x000fe200078ec0ff */
[----:B------:R-:W-:Y:S01]  /*0dd0*/  IMAD.MOV R7, RZ, RZ, -R4 ;  /* 0x000000ffff077224 */ /* 0x000fe200078e0a04 */
[----:B------:R-:W-:Y:S02]  /*0de0*/  SEL R3, R3, R30, !P1 ;  /* 0x0000001e03037207 */ /* 0x000fe40004800000 */
[----:B------:R-:W-:Y:S01]  /*0df0*/  LOP3.LUT R6, R13, R6, RZ, 0xc0, !PT ;  /* 0x000000060d067212 */ /* 0x000fe200078ec0ff */
[----:B------:R-:W-:Y:S02]  /*0e00*/  IMAD R4, R0, R4, R5 ;  /* 0x0000000400047224 */ /* 0x000fe400078e0205 */
[----:B--2---:R-:W-:-:S02]  /*0e10*/  IMAD R0, R7, R20, R26 ;  /* 0x0000001407007224 */ /* 0x004fc400078e021a */
[----:B---3--:R-:W-:Y:S02]  /*0e20*/  IMAD R3, R4, R22, R3 ;  /* 0x0000001604037224 */ /* 0x008fe400078e0203 */
[----:B------:R-:W-:Y:S02]  /*0e30*/  IMAD R154, R0, R15, R6 ;  /* 0x0000000f009a7224 */ /* 0x000fe400078e0206 */
[----:B------:R-:W-:Y:S02]  /*0e40*/  IMAD.MOV.U32 R4, RZ, RZ, 0x1 ;  /* 0x00000001ff047424 */ /* 0x000fe400078e00ff */
[----:B------:R-:W-:Y:S01]  /*0e50*/  IMAD.MOV.U32 R22, RZ, RZ, R28 ;  /* 0x000000ffff167224 */ /* 0x000fe200078e001c */
[----:B------:R-:W-:Y:S02]  /*0e60*/  SEL R153, R154, R3, !P1 ;  /* 0x000000039a997207 */ /* 0x000fe40004800000 */
[----:B------:R-:W-:Y:S02]  /*0e70*/  PRMT R0, R4, 0x7610, R0 ;  /* 0x0000761004007816 */ /* 0x000fe40000000000 */
[----:B------:R-:W-:-:S07]  /*0e80*/  SEL R154, R3, R154, !P1 ;  /* 0x0000009a039a7207 */ /* 0x000fce0004800000 */
.L_x_8:
[----:B------:R-:W-:-:S08]  /*0e90*/  NOP ;  /* 0x0000000000007918 */ /* 0x000fd00000000000 */
[----:B------:R-:W0:Y:S02]  /*0ea0*/  USETMAXREG.TRY_ALLOC.CTAPOOL UP0, 0xe8 ;  /* 0x000000e8000079c8 */ /* 0x000e240008000600 */
[----:B0-----:R-:W-:-:S13]  /*0eb0*/  PLOP3.LUT P0, PT, PT, PT, UP0, 0x80, 0x0 ;  /* 0x000000000000781c */ /* 0x001fda0003f0f008 */
[----:B------:R-:W-:Y:S05]  /*0ec0*/  @!P0 BRA `(.L_x_8) ;  /* 0xfffffffc00f08947 */ /* 0x000fea000383ffff */
[----:B------:R-:W-:Y:S01]  /*0ed0*/  ULDC.64 UR4, c[0x0][0x598] ;  /* 0x0001660000047ab9 */ /* 0x000fe20000000a00 */
[----:B------:R-:W-:Y:S01]  /*0ee0*/  ULDC.64 UR36, c[0x0][0x208] ;  /* 0x0000820000247ab9 */ /* 0x000fe20000000a00 */
[----:B------:R-:W-:-:S04]  /*0ef0*/  ISETP.NE.U32.AND P0, PT, RZ, UR4, PT ;  /* 0x00000004ff007c0c */ /* 0x000fc8000bf05070 */
[----:B------:R-:W-:-:S13]  /*0f00*/  ISETP.NE.AND.EX P0, PT, RZ, UR5, PT, P0 ;  /* 0x00000005ff007c0c */ /* 0x000fda000bf05300 */
[----:B------:R-:W-:Y:S05]  /*0f10*/  @!P0 BRA `(.L_x_11) ;  /* 0x00000000001c8947 */ /* 0x000fea0003800000 */
[----:B------:R-:W0:Y:S02]  /*0f20*/  LDC.64 R4, c[0x0][0x598] ;  /* 0x00016600ff047b82 */ /* 0x000e240000000a00 */
[----:B0-----:R-:W2:Y:S02]  /*0f30*/  LDG.E.64 R4, desc[UR36][R4.64] ;  /* 0x0000002404047981 */ /* 0x001ea4000c1e1b00 */
[----:B--2---:R-:W-:-:S04]  /*0f40*/  ISETP.NE.U32.AND P0, PT, R4, RZ, PT ;  /* 0x000000ff0400720c */ /* 0x004fc80003f05070 */
[----:B------:R-:W-:-:S13]  /*0f50*/  ISETP.NE.AND.EX P0, PT, R5, RZ, PT, P0 ;  /* 0x000000ff0500720c */ /* 0x000fda0003f05300 */
[----:B------:R-:W-:Y:S05]  /*0f60*/  @!P0 BRA `(.L_x_11) ;  /* 0x0000000000088947 */ /* 0x000fea0003800000 */
[----:B------:R0:W5:Y:S01]  /*0f70*/  LD.E R155, desc[UR36][R4.64] ;  /* 0x00000024049b7980 */ /* 0x000162000c101900 */
[----:B------:R-:W-:Y:S05]  /*0f80*/  BRA `(.L_x_12) ;  /* 0x0000000000247947 */ /* 0x000fea0003800000 */
.L_x_11:
[----:B------:R-:W-:Y:S02]  /*0f90*/  ULDC.64 UR4, c[0x0][0x588] ;  /* 0x0001620000047ab9 */ /* 0x000fe40000000a00 */
[----:B------:R-:W-:-:S04]  /*0fa0*/  ISETP.NE.U32.AND P0, PT, RZ, UR4, PT ;  /* 0x00000004ff007c0c */ /* 0x000fc8000bf05070 */
[----:B------:R-:W-:-:S13]  /*0fb0*/  ISETP.NE.AND.EX P0, PT, RZ, UR5, PT, P0 ;  /* 0x00000005ff007c0c */ /* 0x000fda000bf05300 */
[----:B------:R-:W-:Y:S05]  /*0fc0*/  @!P0 BRA `(.L_x_13) ;  /* 0x00000000000c8947 */ /* 0x000fea0003800000 */
[----:B------:R-:W0:Y:S02]  /*0fd0*/  LDC.64 R4, c[0x0][0x588] ;  /* 0x00016200ff047b82 */ /* 0x000e240000000a00 */
[----:B0-----:R1:W5:Y:S01]  /*0fe0*/  LDG.E R155, desc[UR36][R4.64] ;  /* 0x00000024049b7981 */ /* 0x001362000c1e1900 */
[----:B------:R-:W-:Y:S05]  /*0ff0*/  BRA `(.L_x_12) ;  /* 0x0000000000087947 */ /* 0x000fea0003800000 */
.L_x_13:
[----:B------:R-:W-:Y:S02]  /*1000*/  ULDC UR4, c[0x0][0x580] ;  /* 0x0001600000047ab9 */ /* 0x000fe40000000800 */
[----:B------:R-:W-:-:S07]  /*1010*/  IMAD.U32 R155, RZ, RZ, UR4 ;  /* 0x00000004ff9b7e24 */ /* 0x000fce000f8e00ff */
.L_x_12:
[----:B------:R-:W-:Y:S02]  /*1020*/  ULDC.64 UR4, c[0x0][0x5a0] ;  /* 0x0001680000047ab9 */ /* 0x000fe40000000a00 */
[----:B------:R-:W-:-:S04]  /*1030*/  ISETP.NE.U32.AND P0, PT, RZ, UR4, PT ;  /* 0x00000004ff007c0c */ /* 0x000fc8000bf05070 */
[----:B------:R-:W-:-:S13]  /*1040*/  ISETP.NE.AND.EX P0, PT, RZ, UR5, PT, P0 ;  /* 0x00000005ff007c0c */ /* 0x000fda000bf05300 */
[----:B------:R-:W-:Y:S05]  /*1050*/  @!P0 BRA `(.L_x_14) ;  /* 0x00000000001c8947 */ /* 0x000fea0003800000 */
[----:B01----:R-:W0:Y:S02]  /*1060*/  LDC.64 R4, c[0x0][0x5a0] ;  /* 0x00016800ff047b82 */ /* 0x003e240000000a00 */
[----:B0-----:R-:W2:Y:S02]  /*1070*/  LDG.E.64 R4, desc[UR36][R4.64] ;  /* 0x0000002404047981 */ /* 0x001ea4000c1e1b00 */
[----:B--2---:R-:W-:-:S04]  /*1080*/  ISETP.NE.U32.AND P0, PT, R4, RZ, PT ;  /* 0x000000ff0400720c */ /* 0x004fc80003f05070 */
[----:B------:R-:W-:-:S13]  /*1090*/  ISETP.NE.AND.EX P0, PT, R5, RZ, PT, P0 ;  /* 0x000000ff0500720c */ /* 0x000fda0003f05300 */
[----:B------:R-:W-:Y:S05]  /*10a0*/  @!P0 BRA `(.L_x_14) ;  /* 0x0000000000088947 */ /* 0x000fea0003800000 */
[----:B------:R0:W5:Y:S01]  /*10b0*/  LD.E R156, desc[UR36][R4.64] ;  /* 0x00000024049c7980 */ /* 0x000162000c101900 */
[----:B------:R-:W-:Y:S05]  /*10c0*/  BRA `(.L_x_15) ;  /* 0x0000000000247947 */ /* 0x000fea0003800000 */
.L_x_14:
[----:B------:R-:W-:Y:S02]  /*10d0*/  ULDC.64 UR4, c[0x0][0x590] ;  /* 0x0001640000047ab9 */ /* 0x000fe40000000a00 */
[----:B------:R-:W-:-:S04]  /*10e0*/  ISETP.NE.U32.AND P0, PT, RZ, UR4, PT ;  /* 0x00000004ff007c0c */ /* 0x000fc8000bf05070 */
[----:B------:R-:W-:-:S13]  /*10f0*/  ISETP.NE.AND.EX P0, PT, RZ, UR5, PT, P0 ;  /* 0x00000005ff007c0c */ /* 0x000fda000bf05300 */
[----:B------:R-:W-:Y:S05]  /*1100*/  @!P0 BRA `(.L_x_16) ;  /* 0x00000000000c8947 */ /* 0x000fea0003800000 */
[----:B------:R-:W2:Y:S02]  /*1110*/  LDC.64 R156, c[0x0][0x590] ;  /* 0x00016400ff9c7b82 */ /* 0x000ea40000000a00 */
[----:B--2---:R2:W5:Y:S01]  /*1120*/  LDG.E R156, desc[UR36][R156.64] ;  /* 0x000000249c9c7981 */ /* 0x004562000c1e1900 */
[----:B------:R-:W-:Y:S05]  /*1130*/  BRA `(.L_x_15) ;  /* 0x0000000000087947 */ /* 0x000fea0003800000 */
.L_x_16:
[----:B------:R-:W-:Y:S02]  /*1140*/  ULDC UR4, c[0x0][0x584] ;  /* 0x0001610000047ab9 */ /* 0x000fe40000000800 */
[----:B------:R-:W-:-:S07]  /*1150*/  IMAD.U32 R156, RZ, RZ, UR4 ;  /* 0x00000004ff9c7e24 */ /* 0x000fce000f8e00ff */
.L_x_15:
[----:B------:R-:W-:-:S13]  /*1160*/  LOP3.LUT P0, RZ, R0, 0xff, RZ, 0xc0, !PT ;  /* 0x000000ff00ff7812 */ /* 0x000fda000780c0ff */
[----:B------:R-:W-:Y:S05]  /*1170*/  @!P0 EXIT ;  /* 0x000000000000894d */ /* 0x000fea0003800000 */
[----:B------:R-:W-:Y:S01]  /*1180*/  ULDC UR4, c[0x0][0x28c] ;  /* 0x0000a30000047ab9 */ /* 0x000fe20000000800 */
[----:B------:R-:W-:Y:S01]  /*1190*/  UMOV UR38, URZ ;  /* 0x0000003f00267c82 */ /* 0x000fe20008000000 */
[----:B------:R-:W-:Y:S01]  /*11a0*/  UIADD3 UR4, UR4, 0x7f, URZ ;  /* 0x0000007f04047890 */ /* 0x000fe2000fffe03f */
[----:B------:R-:W-:-:S03]  /*11b0*/  UMOV UR39, URZ ;  /* 0x0000003f00277c82 */ /* 0x000fc60008000000 */
[----:B------:R-:W-:-:S04]  /*11c0*/  USHF.R.S32.HI UR5, URZ, 0x1f, UR4 ;  /* 0x0000001f3f057899 */ /* 0x000fc80008011404 */
[----:B------:R-:W-:-:S04]  /*11d0*/  ULEA.HI UR5, UR5, UR4, URZ, 0x7 ;  /* 0x0000000405057291 */ /* 0x000fc8000f8f383f */
[----:B------:R-:W-:-:S12]  /*11e0*/  USHF.R.S32.HI UR40, URZ, 0x7, UR5 ;  /* 0x000000073f287899 */ /* 0x000fd80008011405 */
.L_x_294:
[----:B------:R-:W-:Y:S01]  /*11f0*/  LOP3.LUT R0, R18, 0x80, RZ, 0xc0, !PT ;  /* 0x0000008012007812 */ /* 0x000fe200078ec0ff */
[----:B------:R-:W3:Y:S01]  /*1200*/  S2UR UR7, SR_CgaCtaId ;  /* 0x00000000000779c3 */ /* 0x000ee20000008800 */
[----:B------:R-:W-:Y:S02]  /*1210*/  UMOV UR6, 0x400 ;  /* 0x0000040000067882 */ /* 0x000fe40000000000 */
[----:B------:R-:W-:-:S06]  /*1220*/  SHF.R.U32.HI R0, RZ, 0x7, R0 ;  /* 0x00000007ff007819 */ /* 0x000fcc0000011600 */
[----:B----4-:R-:W4:Y:S01]  /*1230*/  SHFL.IDX PT, R0, R0, RZ, 0x1f ;  /* 0x00001fff00007589 */ /* 0x010f2200000e0000 */
[----:B---3--:R-:W-:Y:S01]  /*1240*/  ULEA UR6, UR7, UR6, 0x18 ;  /* 0x0000000607067291 */ /* 0x008fe2000f8ec03f */
[----:B----4-:R-:W-:-:S13]  /*1250*/  R2UR UR4, R0 ;  /* 0x00000000000472ca */ /* 0x010fda00000e0000 */
[----:B------:R-:W-:-:S04]  /*1260*/  ULEA.HI UR5, UR4, UR4, URZ, 0x1 ;  /* 0x0000000404057291 */ /* 0x000fc8000f8f083f */
[----:B------:R-:W-:-:S04]  /*1270*/  ULOP3.LUT UR5, UR5, 0x7fffe, URZ, 0xc0, !UPT ;  /* 0x0007fffe05057892 */ /* 0x000fc8000f8ec03f */
[----:B------:R-:W-:-:S03]  /*1280*/  UIADD3 UR5, UR4, -UR5, URZ ;  /* 0x8000000504057290 */ /* 0x000fc6000fffe03f */
[----:B------:R-:W-:Y:S01]  /*1290*/  ULDC UR4, c[0x0][0x28c] ;  /* 0x0000a30000047ab9 */ /* 0x000fe20000000800 */
[----:B------:R-:W-:Y:S01]  /*12a0*/  ULEA UR5, UR5, UR6, 0xd ;  /* 0x0000000605057291 */ /* 0x000fe2000f8e683f */
[----:B------:R-:W-:-:S03]  /*12b0*/  ISETP.LT.AND P0, PT, RZ, UR4, PT ;  /* 0x00000004ff007c0c */ /* 0x000fc6000bf01270 */
[----:B------:R-:W-:-:S04]  /*12c0*/  UIADD3 UR5, UR5, 0x100, URZ ;  /* 0x0000010005057890 */ /* 0x000fc8000fffe03f */
[----:B------:R-:W-:-:S04]  /*12d0*/  USHF.R.U32.HI UR5, URZ, 0x4, UR5 ;  /* 0x000000043f057899 */ /* 0x000fc80008011605 */
[----:B------:R-:W-:-:S04]  /*12e0*/  ULOP3.LUT UR5, UR5, 0x3fff, URZ, 0xc0, !UPT ;  /* 0x00003fff05057892 */ /* 0x000fc8000f8ec03f */
[----:B------:R-:W-:Y:S01]  /*12f0*/  ULOP3.LUT UR41, UR5, 0x10000, URZ, 0xfc, !UPT ;  /* 0x0001000005297892 */ /* 0x000fe2000f8efc3f */
[----:B01----:R-:W-:Y:S11]  /*1300*/  @P0 BRA `(.L_x_17) ;  /* 0x0000000000400947 */ /* 0x003ff60003800000 */
[----:B------:R-:W-:Y:S01]  /*1310*/  MOV R0, 0x0 ;  /* 0x0000000000007802 */ /* 0x000fe20000000f00 */
[----:B------:R-:W-:Y:S01]  /*1320*/  ULDC.64 UR4, c[0x4][0x68] ;  /* 0x01001a0000047ab9 */ /* 0x000fe20000000a00 */
[----:B------:R-:W-:Y:S01]  /*1330*/  ULDC.64 UR6, c[0x4][0x8] ;  /* 0x0100020000067ab9 */ /* 0x000fe20000000a00 */
[----:B01----:R-:W-:Y:S01]  /*1340*/  IMAD.U32 R4, RZ, RZ, UR4 ;  /* 0x00000004ff047e24 */ /* 0x003fe2000f8e00ff */
[----:B------:R0:W1:Y:S01]  /*1350*/  LDC.64 R14, c[0x4][R0] ;  /* 0x01000000000e7b82 */ /* 0x0000620000000a00 */
[----:B------:R-:W-:Y:S01]  /*1360*/  IMAD.U32 R5, RZ, RZ, UR5 ;  /* 0x00000005ff057e24 */ /* 0x000fe2000f8e00ff */
[----:B------:R-:W-:Y:S01]  /*1370*/  ULDC.64 UR4, c[0x4][0x70] ;  /* 0x01001c0000047ab9 */ /* 0x000fe20000000a00 */
[----:B------:R-:W-:Y:S02]  /*1380*/  IMAD.U32 R10, RZ, RZ, UR6 ;  /* 0x00000006ff0a7e24 */ /* 0x000fe4000f8e00ff */
[----:B------:R-:W-:Y:S02]  /*1390*/  IMAD.U32 R6, RZ, RZ, UR4 ;  /* 0x00000004ff067e24 */ /* 0x000fe4000f8e00ff */
[----:B------:R-:W-:-:S02]  /*13a0*/  IMAD.U32 R7, RZ, RZ, UR5 ;  /* 0x00000005ff077e24 */ /* 0x000fc4000f8e00ff */
[----:B------:R-:W-:Y:S02]  /*13b0*/  IMAD.U32 R11, RZ, RZ, UR7 ;  /* 0x00000007ff0b7e24 */ /* 0x000fe4000f8e00ff */
[----:B------:R-:W-:Y:S02]  /*13c0*/  IMAD.MOV.U32 R8, RZ, RZ, 0x1e1 ;  /* 0x000001e1ff087424 */ /* 0x000fe400078e00ff */
[----:B------:R-:W-:Y:S02]  /*13d0*/  IMAD.MOV.U32 R12, RZ, RZ, 0x1 ;  /* 0x00000001ff0c7424 */ /* 0x000fe400078e00ff */
[----:B0-----:R-:W-:-:S07]  /*13e0*/  IMAD.MOV.U32 R13, RZ, RZ, RZ ;  /* 0x000000ffff0d7224 */ /* 0x001fce00078e00ff */
[----:B------:R-:W-:-:S07]  /*13f0*/  LEPC R20, `(.L_x_17) ;  /* 0x000000001014794e */ /* 0x000fce0000000000 */
[----:B-12--5:R-:W-:Y:S05]  /*1400*/  CALL.ABS.NOINC R14 ;  /* 0x000000000e007343 */ /* 0x026fea0003c00000 */
.L_x_17:
[----:B------:R-:W-:-:S04]  /*1410*/  LOP3.LUT R0, R19, 0x1, RZ, 0xfc, !PT ;  /* 0x0000000113007812 */ /* 0x000fc800078efcff */
[----:B------:R-:W-:-:S13]  /*1420*/  ISETP.NE.AND P0, PT, R0, 0x3, PT ;  /* 0x000000030000780c */ /* 0x000fda0003f05270 */
[----:B------:R-:W-:Y:S05]  /*1430*/  @!P0 BRA `(.L_x_18) ;  /* 0x0000000000048947 */ /* 0x000fea0003800000 */
[----:B------:R-:W-:Y:S01]  /*1440*/  BPT.TRAP 0x1 ;  /* 0x000000040000795c */ /* 0x000fe20000300000 */
.L_x_18:
[----:B------:R-:W3:Y:S01]  /*1450*/  S2UR UR5, SR_CgaCtaId ;  /* 0x00000000000579c3 */ /* 0x000ee20000008800 */
[----:B------:R-:W-:Y:S01]  /*1460*/  UMOV UR4, 0x400 ;  /* 0x0000040000047882 */ /* 0x000fe20000000000 */
[----:B------:R-:W-:Y:S02]  /*1470*/  IMAD.U32 R0, RZ, RZ, UR38 ;  /* 0x00000026ff007e24 */ /* 0x000fe4000f8e00ff */
[----:B------:R-:W-:-:S03]  /*1480*/  IMAD.U32 R3, RZ, RZ, UR39 ;  /* 0x00000027ff037e24 */ /* 0x000fc6000f8e00ff */
[----:B------:R-:W-:Y:S01]  /*1490*/  SHF.L.U32 R0, R0, 0x1f, RZ ;  /* 0x0000001f00007819 */ /* 0x000fe200000006ff */
[----:B---3--:R-:W-:-:S06]  /*14a0*/  ULEA UR4, UR5, UR4, 0x18 ;  /* 0x0000000405047291 */ /* 0x008fcc000f8ec03f */
[----:B------:R-:W-:-:S04]  /*14b0*/  IMAD.U32 R6, RZ, RZ, UR4 ;  /* 0x00000004ff067e24 */ /* 0x000fc8000f8e00ff */
[----:B------:R-:W-:-:S04]  /*14c0*/  IMAD R3, R3, 0x8, R6 ;  /* 0x0000000803037824 */ /* 0x000fc800078e0206 */
[----:B------:R3:W4:Y:S01]  /*14d0*/  SYNCS.PHASECHK.TRANS64.TRYWAIT P1, [R3+URZ], R0 ;  /* 0x00000000030075a7 */ /* 0x000722000802017f */
[----:B------:R-:W-:Y:S05]  /*14e0*/  @!P0 BRA `(.L_x_19) ;  /* 0x0000000000048947 */ /* 0x000fea0003800000 */
[----:B------:R-:W-:Y:S01]  /*14f0*/  BPT.TRAP 0x1 ;  /* 0x000000040000795c */ /* 0x000fe20000300000 */
.L_x_19:
[----:B----4-:R-:W-:Y:S05]  /*1500*/  @P1 BRA `(.L_x_20) ;  /* 0x0000000000081947 */ /* 0x010fea0003800000 */
[----:B------:R-:W4:Y:S02]  /*1510*/  SYNCS.PHASECHK.TRANS64.TRYWAIT P1, [R3+URZ], R0 ;  /* 0x00000000030075a7 */ /* 0x000f24000802017f */
[----:B----4-:R-:W-:Y:S05]  /*1520*/  @!P1 BRA `(.L_x_21) ;  /* 0x0000008c00ac9947 */ /* 0x010fea0003800000 */
.L_x_20:
[----:B------:R-:W-:-:S04]  /*1530*/  UISETP.LT.AND UP0, UPT, UR40, 0x1, UPT ;  /* 0x000000012800788c */ /* 0x000fc8000bf01270 */
[----:B------:R-:W-:-:S06]  /*1540*/  USEL UR4, UR40, 0x1, UP0 ;  /* 0x0000000128047887 */ /* 0x000fcc0008000000 */
[----:B---34-:R-:W-:Y:S01]  /*1550*/  IMAD.U32 R0, RZ, RZ, UR4 ;  /* 0x00000004ff007e24 */ /* 0x018fe2000f8e00ff */
[----:B------:R-:W-:Y:S05]  /*1560*/  WARPSYNC.ALL ;  /* 0x0000000000007948 */ /* 0x000fea0003800000 */
[----:B------:R-:W-:-:S04]  /*1570*/  IADD3 R0, -R0, UR40, RZ ;  /* 0x0000002800007c10 */ /* 0x000fc8000fffe1ff */
[----:B------:R-:W-:Y:S02]  /*1580*/  ISETP.GE.AND P1, PT, R0, 0x1, PT ;  /* 0x000000010000780c */ /* 0x000fe40003f26270 */
[----:B------:R-:W-:Y:S01]  /*1590*/  R2UR UR4, R6 ;  /* 0x00000000060472ca */ /* 0x000fe200000e0000 */
[----:B------:R-:W-:Y:S01]  /*15a0*/  ULEA UR5, UR39, UR41, 0xb ;  /* 0x0000002927057291 */ /* 0x000fe2000f8e583f */
[----:B------:R-:W-:Y:S01]  /*15b0*/  WARPGROUP.ARRIVE ;  /* 0x00000000000079c5 */ /* 0x000fe20000000000 */
[----:B------:R-:W-:Y:S01]  /*15c0*/  UMOV UR9, 0x40000040 ;  /* 0x4000004000097882 */ /* 0x000fe20000000000 */
[----:B------:R-:W-:-:S04]  /*15d0*/  UMOV UR11, 0x40000040 ;  /* 0x40000040000b7882 */ /* 0x000fc80000000000 */
[----:B------:R-:W-:-:S05]  /*15e0*/  UMOV UR8, UR5 ;  /* 0x0000000500087c82 */ /* 0x000fca0008000000 */
[----:B------:R-:W-:-:S04]  /*15f0*/  UIADD3 UR4, UR4, 0x20100, URZ ;  /* 0x0002010004047890 */ /* 0x000fc8000fffe03f */
[----:B------:R-:W-:-:S04]  /*1600*/  USHF.R.U32.HI UR4, URZ, 0x4, UR4 ;  /* 0x000000043f047899 */ /* 0x000fc80008011604 */
[----:B------:R-:W-:-:S04]  /*1610*/  ULOP3.LUT UR4, UR4, 0x3fff, URZ, 0xc0, !UPT ;  /* 0x00003fff04047892 */ /* 0x000fc8000f8ec03f */
[----:B------:R-:W-:-:S04]  /*1620*/  ULOP3.LUT UR4, UR4, 0x10000, URZ, 0xfc, !UPT ;  /* 0x0001000004047892 */ /* 0x000fc8000f8efc3f */
[----:B------:R-:W-:-:S07]  /*1630*/  ULEA UR6, UR39, UR4, 0xa ;  /* 0x0000000427067291 */ /* 0x000fce000f8e503f */
[----:B------:R-:W-:Y:S02]  /*1640*/  UMOV UR10, UR6 ;  /* 0x00000006000a7c82 */ /* 0x000fe40008000000 */
[----:B------:R-:W-:Y:S01]  /*1650*/  IGMMA.64x128x32.S8.S8 R88, gdesc[UR8], RZ, !UPT, gsb0 ;  /* 0x03600000085879f1 */ /* 0x000fe2000c0410ff */
[----:B------:R-:W-:Y:S01]  /*1660*/  UIADD3 UR8, UR5, 0x400, URZ ;  /* 0x0000040005087890 */ /* 0x000fe2000fffe03f */
[----:B------:R-:W-:Y:S01]  /*1670*/  UMOV UR9, 0x40000040 ;  /* 0x4000004000097882 */ /* 0x000fe20000000000 */
[----:B------:R-:W-:Y:S02]  /*1680*/  WARPGROUP.DEPBAR.LE gsb0, 0x0 ;  /* 0x00008000000079c5 */ /* 0x000fe40000010000 */
[----:B------:R-:W-:-:S06]  /*1690*/  WARPGROUP.ARRIVE ;  /* 0x00000000000079c5 */ /* 0x000fcc0000000000 */
[----:B------:R-:W-:Y:S01]  /*16a0*/  IGMMA.64x128x32.S8.S8 R24, gdesc[UR8], RZ, !UPT, gsb0 ;  /* 0x03600000081879f1 */ /* 0x000fe2000c0410ff */
[----:B------:R-:W-:Y:S02]  /*16b0*/  UIADD3 UR8, UR5, 0x2, URZ ;  /* 0x0000000205087890 */ /* 0x000fe4000fffe03f */
[----:B------:R-:W-:Y:S01]  /*16c0*/  UIADD3 UR10, UR6, 0x2, URZ ;  /* 0x00000002060a7890 */ /* 0x000fe2000fffe03f */
[----:B------:R-:W-:Y:S01]  /*16d0*/  UMOV UR9, 0x40000040 ;  /* 0x4000004000097882 */ /* 0x000fe20000000000 */
[----:B------:R-:W-:Y:S01]  /*16e0*/  UMOV UR11, 0x40000040 ;  /* 0x40000040000b7882 */ /* 0x000fe20000000000 */
[----:B------:R-:W-:Y:S02]  /*16f0*/  WARPGROUP.DEPBAR.LE gsb0, 0x0 ;  /* 0x00008000000079c5 */ /* 0x000fe40000010000 */
[----:B------:R-:W-:-:S06]  /*1700*/  WARPGROUP.ARRIVE ;  /* 0x00000000000079c5 */ /* 0x000fcc0000000000 */
[----:B------:R-:W-:Y:S01]  /*1710*/  IGMMA.64x128x32.S8.S8 R88, gdesc[UR8], R88, gsb0 ;  /* 0x03600000085879f1 */ /* 0x000fe20008041058 */
[----:B------:R-:W-:Y:S01]  /*1720*/  UIADD3 UR8, UR5, 0x402, URZ ;  /* 0x0000040205087890 */ /* 0x000fe2000fffe03f */
[----:B------:R-:W-:Y:S01]  /*1730*/  UMOV UR9, 0x40000040 ;  /* 0x4000004000097882 */ /* 0x000fe20000000000 */
[----:B------:R-:W-:Y:S02]  /*1740*/  WARPGROUP.DEPBAR.LE gsb0, 0x0 ;  /* 0x00008000000079c5 */ /* 0x000fe40000010000 */
[----:B------:R-:W-:-:S06]  /*1750*/  WARPGROUP.ARRIVE ;  /* 0x00000000000079c5 */ /* 0x000fcc0000000000 */
[----:B------:R-:W-:Y:S01]  /*1760*/  IGMMA.64x128x32.S8.S8 R24, gdesc[UR8], R24, gsb0 ;  /* 0x03600000081879f1 */ /* 0x000fe20008041018 */
        /* <DEDUP_REMOVED lines=23> */
[----:B------:R-:W-:Y:S03]  /*18e0*/  IGMMA.64x128x32.S8.S8 R24, gdesc[UR8], R24, gsb0 ;  /* 0x03600000081879f1 */ /* 0x000fe60008041018 */
[----:B------:R-:W-:Y:S02]  /*18f0*/  WARPGROUP.DEPBAR.LE gsb0, 0x0 ;  /* 0x00008000000079c5 */ /* 0x000fe40000010000 */
[----:B------:R-:W-:Y:S05]  /*1900*/  @!P1 BRA `(.L_x_22) ;  /* 0x0000000400749947 */ /* 0x000fea0003800000 */
[----:B------:R-:W-:Y:S02]  /*1910*/  UIADD3 UR5, UR39, 0x1, URZ ;  /* 0x0000000127057890 */ /* 0x000fe4000fffe03f */
[----:B------:R-:W-:Y:S02]  /*1920*/  IMAD.U32 R3, RZ, RZ, UR39 ;  /* 0x00000027ff037e24 */ /* 0x000fe4000f8e00ff */
[----:B------:R-:W-:-:S04]  /*1930*/  UISETP.NE.AND UP0, UPT, UR5, 0x4, UPT ;  /* 0x000000040500788c */ /* 0x000fc8000bf05270 */
[----:B------:R-:W-:Y:S02]  /*1940*/  USEL UR6, URZ, 0x1, UP0 ;  /* 0x000000013f067887 */ /* 0x000fe40008000000 */
[----:B------:R-:W-:Y:S02]  /*1950*/  USEL UR5, UR5, URZ, UP0 ;  /* 0x0000003f05057287 */ /* 0x000fe40008000000 */
[----:B------:R-:W-:-:S06]  /*1960*/  ULOP3.LUT UR6, UR38, UR6, URZ, 0x3c, !UPT ;  /* 0x0000000626067292 */ /* 0x000fcc000f8e3c3f */
[----:B------:R-:W-:-:S07]  /*1970*/  IMAD.U32 R7, RZ, RZ, UR6 ;  /* 0x00000006ff077e24 */ /* 0x000fce000f8e00ff */
.L_x_29:
[----:B------:R-:W-:Y:S05]  /*1980*/  @!P0 BRA `(.L_x_23) ;  /* 0x0000000000048947 */ /* 0x000fea0003800000 */
[----:B------:R-:W-:Y:S01]  /*1990*/  BPT.TRAP 0x1 ;  /* 0x000000040000795c */ /* 0x000fe20000300000 */
.L_x_23:
[----:B------:R-:W3:Y:S01]  /*19a0*/  S2UR UR7, SR_CgaCtaId ;  /* 0x00000000000779c3 */ /* 0x000ee20000008800 */
[----:B------:R-:W-:Y:S01]  /*19b0*/  UMOV UR6, 0x400 ;  /* 0x0000040000067882 */ /* 0x000fe20000000000 */
[----:B01----:R-:W-:Y:S01]  /*19c0*/  IMAD.U32 R5, RZ, RZ, UR5 ;  /* 0x00000005ff057e24 */ /* 0x003fe2000f8e00ff */
[----:B------:R-:W-:Y:S01]  /*19d0*/  SHF.L.U32 R4, R7, 0x1f, RZ ;  /* 0x0000001f07047819 */ /* 0x000fe200000006ff */
[----:B---3--:R-:W-:-:S06]  /*19e0*/  ULEA UR6, UR7, UR6, 0x18 ;  /* 0x0000000607067291 */ /* 0x008fcc000f8ec03f */
[----:B------:R-:W-:-:S04]  /*19f0*/  IMAD.U32 R6, RZ, RZ, UR6 ;  /* 0x00000006ff067e24 */ /* 0x000fc8000f8e00ff */
[----:B------:R-:W-:-:S04]  /*1a00*/  IMAD R5, R5, 0x8, R6 ;  /* 0x0000000805057824 */ /* 0x000fc800078e0206 */
[----:B------:R0:W1:Y:S01]  /*1a10*/  SYNCS.PHASECHK.TRANS64.TRYWAIT P1, [R5+URZ], R4 ;  /* 0x00000004050075a7 */ /* 0x000062000802017f */
[----:B------:R-:W-:Y:S05]  /*1a20*/  @!P0 BRA `(.L_x_24) ;  /* 0x0000000000048947 */ /* 0x000fea0003800000 */
[----:B------:R-:W-:Y:S01]  /*1a30*/  BPT.TRAP 0x1 ;  /* 0x000000040000795c */ /* 0x000fe20000300000 */
.L_x_24:
[----:B-1----:R-:W-:Y:S05]  /*1a40*/  @P1 BRA `(.L_x_25) ;  /* 0x0000000000081947 */ /* 0x002fea0003800000 */
[----:B------:R-:W1:Y:S02]  /*1a50*/  SYNCS.PHASECHK.TRANS64.TRYWAIT P1, [R5+URZ], R4 ;  /* 0x00000004050075a7 */ /* 0x000e64000802017f */
[----:B-1----:R-:W-:Y:S05]  /*1a60*/  @!P1 BRA `(.L_x_26) ;  /* 0x0000008800709947 */ /* 0x002fea0003800000 */
.L_x_25:
[----:B------:R-:W-:Y:S01]  /*1a70*/  ULEA UR6, UR5, UR41, 0xb ;  /* 0x0000002905067291 */ /* 0x000fe2000f8e583f */
[----:B------:R-:W-:Y:S01]  /*1a80*/  WARPGROUP.ARRIVE ;  /* 0x00000000000079c5 */ /* 0x000fe20000000000 */
[----:B------:R-:W-:Y:S01]  /*1a90*/  ULEA UR7, UR5, UR4, 0xa ;  /* 0x0000000405077291 */ /* 0x000fe2000f8e503f */
[----:B------:R-:W-:Y:S01]  /*1aa0*/  UMOV UR9, 0x40000040 ;  /* 0x4000004000097882 */ /* 0x000fe20000000000 */
[----:B------:R-:W-:-:S03]  /*1ab0*/  UMOV UR11, 0x40000040 ;  /* 0x40000040000b7882 */ /* 0x000fc60000000000 */
[----:B------:R-:W-:Y:S02]  /*1ac0*/  UMOV UR8, UR6 ;  /* 0x0000000600087c82 */ /* 0x000fe40008000000 */
[----:B------:R-:W-:Y:S02]  /*1ad0*/  UMOV UR10, UR7 ;  /* 0x00000007000a7c82 */ /* 0x000fe40008000000 */
        /* <DEDUP_REMOVED lines=44> */
[----:B------:R-:W-:Y:S01]  /*1da0*/  BPT.TRAP 0x1 ;  /* 0x000000040000795c */ /* 0x000fe20000300000 */
.L_x_27:
[----:B------:R-:W-:-:S13]  /*1db0*/  ISETP.NE.AND P1, PT, R23, RZ, PT ;  /* 0x000000ff1700720c */ /* 0x000fda0003f25270 */
[----:B01----:R-:W-:-:S04]  /*1dc0*/  @P1 IMAD R4, R3, 0x8, R6 ;  /* 0x0000000803041824 */ /* 0x003fc800078e0206 */
[----:B------:R-:W-:-:S05]  /*1dd0*/  @P1 VIADD R5, R4, 0x20 ;  /* 0x0000002004051836 */ /* 0x000fca0000000000 */
[----:B------:R-:W-:-:S04]  /*1de0*/  @P1 PRMT R5, R152, 0x654, R5 ;  /* 0x0000065498051816 */ /* 0x000fc80000000005 */
[----:B------:R0:W-:Y:S01]  /*1df0*/  @P1 SYNCS.ARRIVE.TRANS64.RED.A1T0 RZ, [R5+URZ], RZ ;  /* 0x000000ff05ff19a7 */ /* 0x0001e2000810043f */
[----:B------:R-:W-:-:S13]  /*1e00*/  ISETP.GT.U32.AND P1, PT, R19, 0x1, PT ;  /* 0x000000011300780c */ /* 0x000fda0003f24070 */
[----:B0-----:R-:W-:Y:S05]  /*1e10*/  @P1 BRA `(.L_x_28) ;  /* 0x0000000000041947 */ /* 0x001fea0003800000 */
[----:B------:R-:W-:Y:S01]  /*1e20*/  BPT.TRAP 0x1 ;  /* 0x000000040000795c */ /* 0x000fe20000300000 */
.L_x_28:
[----:B------:R-:W-:Y:S01]  /*1e30*/  UIADD3 UR5, UR5, 0x1, URZ ;  /* 0x0000000105057890 */ /* 0x000fe2000fffe03f */
[C---:B------:R-:W-:Y:S01]  /*1e40*/  ISETP.GT.AND P2, PT, R0.reuse, 0x1, PT ;  /* 0x000000010000780c */ /* 0x040fe20003f44270 */
[----:B------:R-:W-:Y:S02]  /*1e50*/  VIADD R3, R3, 0x1 ;  /* 0x0000000103037836 */ /* 0x000fe40000000000 */
[----:B------:R-:W-:Y:S01]  /*1e60*/  UISETP.NE.AND UP0, UPT, UR5, 0x4, UPT ;  /* 0x000000040500788c */ /* 0x000fe2000bf05270 */
[----:B------:R-:W-:Y:S02]  /*1e70*/  VIADD R0, R0, 0xffffffff ;  /* 0xffffffff00007836 */ /* 0x000fe40000000000 */
[C---:B------:R-:W-:Y:S01]  /*1e80*/  ISETP.NE.AND P1, PT, R3.reuse, 0x4, PT ;  /* 0x000000040300780c */ /* 0x040fe20003f25270 */
[----:B------:R-:W-:Y:S02]  /*1e90*/  USEL UR6, URZ, 0x1, UP0 ;  /* 0x000000013f067887 */ /* 0x000fe40008000000 */
[----:B------:R-:W-:Y:S01]  /*1ea0*/  USEL UR5, UR5, URZ, UP0 ;  /* 0x0000003f05057287 */ /* 0x000fe20008000000 */
[----:B------:R-:W-:-:S03]  /*1eb0*/  SEL R3, R3, RZ, P1 ;  /* 0x000000ff03037207 */ /* 0x000fc60000800000 */
[----:B------:R-:W-:Y:S01]  /*1ec0*/  LOP3.LUT R7, R7, UR6, RZ, 0x3c, !PT ;  /* 0x0000000607077c12 */ /* 0x000fe2000f8e3cff */
[----:B------:R-:W-:Y:S07]  /*1ed0*/  @P2 BRA `(.L_x_29) ;  /* 0xfffffff800a82947 */ /* 0x000fee000383ffff */
.L_x_22:
[----:B------:R-:W3:Y:S02]  /*1ee0*/  LDC R0, c[0x0][0x28c] ;  /* 0x0000a300ff007b82 */ /* 0x000ee40000000800 */
[----:B---3--:R-:W-:-:S13]  /*1ef0*/  ISETP.GE.AND P1, PT, R0, 0x1, PT ;  /* 0x000000010000780c */ /* 0x008fda0003f26270 */
[----:B------:R-:W-:Y:S05]  /*1f00*/  @!P1 BRA `(.L_x_30) ;  /* 0x0000000000409947 */ /* 0x000fea0003800000 */
[----:B------:R-:W-:Y:S05]  /*1f10*/  @!P0 BRA `(.L_x_31) ;  /* 0x0000000000048947 */ /* 0x000fea0003800000 */
[----:B------:R-:W-:Y:S01]  /*1f20*/  BPT.TRAP 0x1 ;  /* 0x000000040000795c */ /* 0x000fe20000300000 */
.L_x_31:
[----:B------:R-:W-:Y:S01]  /*1f30*/  ISETP.NE.AND P0, PT, R23, RZ, PT ;  /* 0x000000ff1700720c */ /* 0x000fe20003f05270 */
[----:B------:R-:W-:-:S12]  /*1f40*/  UISETP.LT.AND UP1, UPT, UR40, 0x1, UPT ;  /* 0x000000012800788c */ /* 0x000fd8000bf21270 */
[----:B------:R-:W-:-:S05]  /*1f50*/  VOTEU.ANY UP0, P0 ;  /* 0x00000000003f7886 */ /* 0x000fca0000000100 */
[----:B------:R-:W-:-:S04]  /*1f60*/  @UP0 USEL UR4, UR40, 0x1, UP1 ;  /* 0x0000000128040887 */ /* 0x000fc80008800000 */
[----:B------:R-:W-:-:S06]  /*1f70*/  @UP0 UIADD3 UR4, UR39, UR40, -UR4 ;  /* 0x0000002827040290 */ /* 0x000fcc000fffe804 */
[----:B------:R-:W-:-:S04]  /*1f80*/  IMAD.U32 R0, RZ, RZ, UR4 ;  /* 0x00000004ff007e24 */ /* 0x000fc8000f8e00ff */
[----:B------:R-:W-:-:S05]  /*1f90*/  @P0 IMAD.SHL.U32 R0, R0, 0x8, RZ ;  /* 0x0000000800000824 */ /* 0x000fca00078e00ff */
[----:B------:R-:W-:-:S04]  /*1fa0*/  @P0 LOP3.LUT R0, R0, 0x18, RZ, 0xc0, !PT ;  /* 0x0000001800000812 */ /* 0x000fc800078ec0ff */
[----:B------:R-:W-:-:S04]  /*1fb0*/  @P0 IADD3 R3, R6, 0x20, R0 ;  /* 0x0000002006030810 */ /* 0x000fc80007ffe000 */
[----:B------:R-:W-:-:S04]  /*1fc0*/  @P0 PRMT R3, R152, 0x654, R3 ;  /* 0x0000065498030816 */ /* 0x000fc80000000003 */
[----:B------:R3:W-:Y:S01]  /*1fd0*/  @P0 SYNCS.ARRIVE.TRANS64.RED.A1T0 RZ, [R3+URZ], RZ ;  /* 0x000000ff03ff09a7 */ /* 0x0007e2000810043f */
[----:B------:R-:W-:-:S13]  /*1fe0*/  ISETP.GT.U32.AND P0, PT, R19, 0x1, PT ;  /* 0x000000011300780c */ /* 0x000fda0003f04070 */
[----:B---3--:R-:W-:Y:S05]  /*1ff0*/  @P0 BRA `(.L_x_30) ;  /* 0x0000000000040947 */ /* 0x008fea0003800000 */
[----:B------:R-:W-:Y:S01]  /*2000*/  BPT.TRAP 0x1 ;  /* 0x000000040000795c */ /* 0x000fe20000300000 */
.L_x_30:
[----:B------:R-:W3:Y:S01]  /*2010*/  LDC R6, c[0x0][0x288] ;  /* 0x0000a200ff067b82 */ /* 0x000ee20000000800 */
[--C-:B------:R-:W-:Y:S01]  /*2020*/  SHF.R.U32.HI R0, RZ, 0x2, R18.reuse ;  /* 0x00000002ff007819 */ /* 0x100fe20000011612 */
[----:B------:R-:W-:Y:S01]  /*2030*/  UIADD3 UR39, UR40, UR39, URZ ;  /* 0x0000002728277290 */ /* 0x000fe2000fffe03f */
[----:B01----:R-:W-:Y:S01]  /*2040*/  SHF.R.U32.HI R5, RZ, 0x7, R18 ;  /* 0x00000007ff057819 */ /* 0x003fe20000011612 */
[----:B------:R-:W-:Y:S01]  /*2050*/  IMAD.SHL.U32 R9, R153, 0x80, RZ ;  /* 0x0000008099097824 */ /* 0x000fe200078e00ff */
[----:B------:R-:W-:Y:S01]  /*2060*/  LOP3.LUT R3, R0, 0x7, RZ, 0xc0, !PT ;  /* 0x0000000700037812 */ /* 0x000fe200078ec0ff */
[----:B------:R-:W-:Y:S01]  /*2070*/  USHF.R.U32.HI UR4, URZ, 0x2, UR39 ;  /* 0x000000023f047899 */ /* 0x000fe20008011627 */
[----:B------:R-:W-:Y:S01]  /*2080*/  LOP3.LUT R4, R18, 0x60, RZ, 0xc0, !PT ;  /* 0x0000006012047812 */ /* 0x000fe200078ec0ff */
[----:B------:R-:W-:Y:S01]  /*2090*/  IMAD.SHL.U32 R11, R154, 0x100, RZ ;  /* 0x000001009a0b7824 */ /* 0x000fe200078e00ff */
[----:B------:R-:W-:Y:S01]  /*20a0*/  LOP3.LUT R0, R5, 0x1, RZ, 0xc0, !PT ;  /* 0x0000000105007812 */ /* 0x000fe200078ec0ff */
[----:B------:R-:W-:Y:S01]  /*20b0*/  ULOP3.LUT UR4, UR4, 0x1, URZ, 0xc0, !UPT ;  /* 0x0000000104047892 */ /* 0x000fe2000f8ec03f */
[----:B------:R-:W-:Y:S01]  /*20c0*/  SHF.R.U32.HI R8, RZ, 0x1, R4 ;  /* 0x00000001ff087819 */ /* 0x000fe20000011604 */
[----:B------:R-:W-:Y:S01]  /*20d0*/  IMAD.SHL.U32 R14, R18, 0x2, RZ ;  /* 0x00000002120e7824 */ /* 0x000fe200078e00ff */
[----:B------:R-:W-:Y:S01]  /*20e0*/  ULDC UR8, c[0x0][0x284] ;  /* 0x0000a10000087ab9 */ /* 0x000fe20000000800 */
[----:B------:R-:W-:Y:S01]  /*20f0*/  IMAD.SHL.U32 R4, R0, 0x40, RZ ;  /* 0x0000004000047824 */ /* 0x000fe200078e00ff */
[----:B------:R-:W-:Y:S01]  /*2100*/  UISETP.GT.U32.AND UP1, UPT, UR39, 0x3, UPT ;  /* 0x000000032700788c */ /* 0x000fe2000bf24070 */
[--C-:B------:R-:W-:Y:S01]  /*2110*/  IADD3 R5, RZ, -R8, -R3.reuse ;  /* 0x80000008ff057210 */ /* 0x100fe20007ffe803 */
[----:B------:R-:W-:Y:S01]  /*2120*/  UISETP.NE.U32.AND UP0, UPT, UR4, 0x1, UPT ;  /* 0x000000010400788c */ /* 0x000fe2000bf05070 */
[----:B------:R-:W-:Y:S01]  /*2130*/  SHF.R.S32.HI R162, RZ, 0x1f, R22 ;  /* 0x0000001fffa27819 */ /* 0x000fe20000011416 */
[----:B------:R-:W-:Y:S01]  /*2140*/  ULDC.64 UR6, c[0x0][0x5d0] ;  /* 0x0001740000067ab9 */ /* 0x000fe20000000a00 */
[----:B------:R-:W-:Y:S01]  /*2150*/  LOP3.LUT R3, R4, 0x40, R3, 0xe2, !PT ;  /* 0x0000004004037812 */ /* 0x000fe200078ee203 */
[----:B------:R-:W-:Y:S01]  /*2160*/  UISETP.LT.U32.AND UP1, UPT, UR40, 0x4, UP1 ;  /* 0x000000042800788c */ /* 0x000fe20008f21070 */
[C---:B------:R-:W-:Y:S01]  /*2170*/  LOP3.LUT R14, R9.reuse, 0x6, R14, 0xf8, !PT ;  /* 0x00000006090e7812 */ /* 0x040fe200078ef80e */
[----:B------:R-:W-:Y:S01]  /*2180*/  UISETP.GT.U32.AND UP0, UPT, UR40, 0x3, !UP0 ;  /* 0x000000032800788c */ /* 0x000fe2000c704070 */
[----:B---3--:R-:W-:Y:S01]  /*2190*/  ISETP.GE.AND P0, PT, R9, R6, PT ;  /* 0x000000060900720c */ /* 0x008fe20003f06270 */
[----:B------:R-:W-:Y:S01]  /*21a0*/  IMAD R7, R162, UR6, RZ ;  /* 0x00000006a2077c24 */ /* 0x000fe2000f8e02ff */
[----:B------:R-:W-:Y:S01]  /*21b0*/  LOP3.LUT R4, R18, 0x3, RZ, 0xc0, !PT ;  /* 0x0000000312047812 */ /* 0x000fe200078ec0ff */
[----:B------:R-:W-:Y:S01]  /*21c0*/  IMAD R0, R0, -0x40, R5 ;  /* 0xffffffc000007824 */ /* 0x000fe200078e0205 */
[C---:B------:R-:W-:Y:S01]  /*21d0*/  ISETP.GE.OR P0, PT, R11.reuse, UR8, P0 ;  /* 0x000000080b007c0c */ /* 0x040fe20008706670 */
[----:B------:R-:W-:Y:S01]  /*21e0*/  USEL UR5, URZ, 0x1, !UP1 ;  /* 0x000000013f057887 */ /* 0x000fe2000c800000 */
[----:B------:R-:W-:Y:S01]  /*21f0*/  SHF.R.S32.HI R15, RZ, 0x1f, R14 ;  /* 0x0000001fff0f7819 */ /* 0x000fe2000001140e */
[----:B------:R-:W-:Y:S01]  /*2200*/  IMAD R10, R4, -0x2, R6 ;  /* 0xfffffffe040a7824 */ /* 0x000fe200078e0206 */
[----:B------:R-:W-:Y:S01]  /*2210*/  USEL UR4, URZ, 0x1, !UP0 ;  /* 0x000000013f047887 */ /* 0x000fe2000c000000 */
[----:B------:R-:W-:Y:S01]  /*2220*/  IMAD.WIDE R4, R154, 0x100, RZ ;  /* 0x000001009a047825 */ /* 0x000fe200078e02ff */
[----:B------:R-:W-:Y:S01]  /*2230*/  ULOP3.LUT UR39, UR39, 0x3, URZ, 0xc0, !UPT ;  /* 0x0000000327277892 */ /* 0x000fe2000f8ec03f */
[----:B------:R-:W-:Y:S01]  /*2240*/  IADD3 R0, -R11, UR8, R0 ;  /* 0x000000080b007c10 */ /* 0x000fe2000fffe100 */
[----:B------:R-:W-:Y:S01]  /*2250*/  ULOP3.LUT UR38, UR4, UR38, UR5, 0x96, !UPT ;  /* 0x0000002604267292 */ /* 0x000fe2000f8e9605 */
[----:B------:R-:W-:Y:S01]  /*2260*/  IMAD R13, R22, UR7, R7 ;  /* 0x00000007160d7c24 */ /* 0x000fe2000f8e0207 */
[----:B------:R-:W-:Y:S01]  /*2270*/  LOP3.LUT R153, R4, R3, R8, 0xfe, !PT ;  /* 0x0000000304997212 */ /* 0x000fe200078efe08 */
[----:B------:R-:W-:-:S04]  /*2280*/  IMAD.WIDE.U32 R6, R22, UR6, R14 ;  /* 0x0000000616067c25 */ /* 0x000fc8000f8e000e */
[----:B------:R-:W-:Y:S02]  /*2290*/  IMAD.IADD R7, R7, 0x1, R13 ;  /* 0x0000000107077824 */ /* 0x000fe400078e020d */
[----:B------:R-:W-:Y:S02]  /*22a0*/  IMAD.IADD R3, R10, 0x1, -R9 ;  /* 0x000000010a037824 */ /* 0x000fe400078e0a09 */
[----:B------:R-:W-:Y:S01]  /*22b0*/  IMAD.MOV.U32 R154, RZ, RZ, -0x1 ;  /* 0xffffffffff9a7424 */ /* 0x000fe200078e00ff */
[----:B------:R-:W-:Y:S06]  /*22c0*/  @P0 BRA `(.L_x_32) ;  /* 0x0000006000f40947 */ /* 0x000fec0003800000 */
[----:B------:R-:W0:Y:S01]  /*22d0*/  LDC.64 R20, c[0x0][0x5c8] ;  /* 0x00017200ff147b82 */ /* 0x000e220000000a00 */
[----:B------:R-:W-:Y:S01]  /*22e0*/  ULDC.64 UR4, c[0x0][0x5c0] ;  /* 0x0001700000047ab9 */ /* 0x000fe20000000a00 */
[----:B------:R-:W-:Y:S01]  /*22f0*/  BSSY B0, `(.L_x_32) ;  /* 0x000063a000007945 */ /* 0x000fe20003800000 */
[-C--:B0-----:R-:W-:Y:S01]  /*2300*/  IMAD R8, R5, R20.reuse, RZ ;  /* 0x0000001405087224 */ /* 0x081fe200078e02ff */
[----:B------:R-:W-:Y:S01]  /*2310*/  SHF.L.U64.HI R13, R20, 0x3, R21 ;  /* 0x00000003140d7819 */ /* 0x000fe20000010215 */
[----:B------:R-:W-:-:S04]  /*2320*/  IMAD.WIDE.U32 R6, R153, R20, R6 ;  /* 0x0000001499067225 */ /* 0x000fc800078e0006 */
[----:B------:R-:W-:Y:S01]  /*2330*/  IMAD R9, R153, R21, R8 ;  /* 0x0000001599097224 */ /* 0x000fe200078e0208 */
[----:B------:R-:W-:Y:S01]  /*2340*/  IADD3 R160, P0, R6, UR4, RZ ;  /* 0x0000000406a07c10 */ /* 0x000fe2000ff1e0ff */
[C---:B------:R-:W-:Y:S02]  /*2350*/  IMAD.SHL.U32 R11, R20.reuse, 0x8, RZ ;  /* 0x00000008140b7824 */ /* 0x040fe400078e00ff */
[----:B------:R-:W-:Y:S01]  /*2360*/  IMAD.IADD R9, R7, 0x1, R9 ;  /* 0x0000000107097824 */ /* 0x000fe200078e0209 */
[-C--:B------:R-:W-:Y:S02]  /*2370*/  LEA R6, P2, R20, R160.reuse, 0x7 ;  /* 0x000000a014067211 */ /* 0x080fe400078438ff */
[----:B------:R-:W-:Y:S02]  /*2380*/  IADD3 R8, P1, R11, R160, RZ ;  /* 0x000000a00b087210 */ /* 0x000fe40007f3e0ff */
[----:B------:R-:W-:Y:S02]  /*2390*/  IADD3.X R161, R9, UR5, RZ, P0, !PT ;  /* 0x0000000509a17c10 */ /* 0x000fe400087fe4ff */
[----:B-----5:R-:W-:-:S02]  /*23a0*/  ISETP.NE.AND P0, PT, R156, RZ, PT ;  /* 0x000000ff9c00720c */ /* 0x020fc40003f05270 */
[----:B------:R-:W-:Y:S01]  /*23b0*/  LEA.HI.X R7, R20, R161, R21, 0x7, P2 ;  /* 0x000000a114077211 */ /* 0x000fe200010f3c15 */
[----:B------:R-:W-:Y:S01]  /*23c0*/  IMAD.X R9, R13, 0x1, R161, P1 ;  /* 0x000000010d097824 */ /* 0x000fe200008e06a1 */
[----:B------:R-:W-:-:S05]  /*23d0*/  IADD3 R10, P2, R11, R6, RZ ;  /* 0x000000060b0a7210 */ /* 0x000fca0007f5e0ff */
[----:B------:R-:W-:-:S04]  /*23e0*/  IMAD.X R11, R13, 0x1, R7, P2 ;  /* 0x000000010d0b7824 */ /* 0x000fc800010e0607 */
[----:B------:R-:W-:Y:S05]  /*23f0*/  @!P0 BRA `(.L_x_33) ;  /* 0x0000004800948947 */ /* 0x000fea0003800000 */
[----:B------:R-:W0:Y:S01]  /*2400*/  LDC.64 R158, c[0x0][0x5b0] ;  /* 0x00016c00ff9e7b82 */ /* 0x000e220000000a00 */
[----:B------:R-:W-:Y:S01]  /*2410*/  ULDC.64 UR4, c[0x0][0x5b8] ;  /* 0x00016e0000047ab9 */ /* 0x000fe20000000a00 */
[----:B------:R-:W-:Y:S01]  /*2420*/  ISETP.GE.AND P0, PT, R0, 0x1, PT ;  /* 0x000000010000780c */ /* 0x000fe20003f06270 */
[----:B------:R-:W-:Y:S01]  /*2430*/  IMAD R21, R162, UR4, RZ ;  /* 0x00000004a2157c24 */ /* 0x000fe2000f8e02ff */
[----:B------:R-:W-:Y:S01]  /*2440*/  BSSY B1, `(.L_x_34) ;  /* 0x0000010000017945 */ /* 0x000fe20003800000 */
[C---:B------:R-:W-:Y:S01]  /*2450*/  IMAD.WIDE.U32 R14, R22.reuse, UR4, R14 ;  /* 0x00000004160e7c25 */ /* 0x040fe2000f8e000e */
[----:B------:R-:W-:Y:S02]  /*2460*/  ISETP.LT.OR P3, PT, R3, 0x1, !P0 ;  /* 0x000000010300780c */ /* 0x000fe40004761670 */
[----:B------:R-:W1:Y:S01]  /*2470*/  LDC.64 R12, c[0x0][0x5a8] ;  /* 0x00016a00ff0c7b82 */ /* 0x000e620000000a00 */
[----:B------:R-:W-:Y:S02]  /*2480*/  IMAD R21, R22, UR5, R21 ;  /* 0x0000000516157c24 */ /* 0x000fe4000f8e0215 */
[----:B------:R-:W-:-:S02]  /*2490*/  IMAD.MOV.U32 R20, RZ, RZ, R14 ;  /* 0x000000ffff147224 */ /* 0x000fc400078e000e */
[----:B------:R-:W-:Y:S02]  /*24a0*/  IMAD.IADD R21, R15, 0x1, R21 ;  /* 0x000000010f157824 */ /* 0x000fe400078e0215 */
[-C--:B0-----:R-:W-:Y:S01]  /*24b0*/  IMAD R22, R5, R158.reuse, RZ ;  /* 0x0000009e05167224 */ /* 0x081fe200078e02ff */
[----:B------:R-:W-:Y:S01]  /*24c0*/  SHF.L.U64.HI R165, R158, 0x3, R159 ;  /* 0x000000039ea57819 */ /* 0x000fe2000001029f */
[----:B------:R-:W-:-:S04]  /*24d0*/  IMAD.WIDE.U32 R162, R153, R158, R20 ;  /* 0x0000009e99a27225 */ /* 0x000fc800078e0014 */
[----:B------:R-:W-:Y:S01]  /*24e0*/  IMAD R171, R153, R159, R22 ;  /* 0x0000009f99ab7224 */ /* 0x000fe200078e0216 */
[----:B-1----:R-:W-:Y:S01]  /*24f0*/  IADD3 R162, P1, R162, R12, RZ ;  /* 0x0000000ca2a27210 */ /* 0x002fe20007f3e0ff */
[----:B------:R-:W-:-:S03]  /*2500*/  IMAD.SHL.U32 R164, R158, 0x8, RZ ;  /* 0x000000089ea47824 */ /* 0x000fc600078e00ff */
[----:B------:R-:W-:Y:S01]  /*2510*/  IADD3.X R163, R13, R163, R171, P1, !PT ;  /* 0x000000a30da37210 */ /* 0x000fe20000ffe4ab */
[----:B------:R-:W-:Y:S08]  /*2520*/  @P3 BRA `(.L_x_35) ;  /* 0x0000000000043947 */ /* 0x000ff00003800000 */
[----:B--2---:R0:W5:Y:S02]  /*2530*/  LDG.E.U8 R157, desc[UR36][R162.64] ;  /* 0x00000024a29d7981 */ /* 0x004164000c1e1100 */
.L_x_35:
[----:B------:R-:W-:Y:S05]  /*2540*/  BSYNC B1 ;  /* 0x0000000000017941 */ /* 0x000fea0003800000 */
.L_x_34:
[----:B-----5:R-:W-:Y:S01]  /*2550*/  LOP3.LUT R22, R157, 0xffff, RZ, 0xc0, !PT ;  /* 0x0000ffff9d167812 */ /* 0x020fe200078ec0ff */
[----:B------:R-:W-:Y:S01]  /*2560*/  IMAD.WIDE.U32 R166, R153, R158, R164 ;  /* 0x0000009e99a67225 */ /* 0x000fe200078e00a4 */
[----:B------:R-:W-:Y:S01]  /*2570*/  ISETP.LT.OR P4, PT, R3, 0x2, !P0 ;  /* 0x000000020300780c */ /* 0x000fe20004781670 */
[----:B------:R-:W-:Y:S01]  /*2580*/  BSSY B1, `(.L_x_36) ;  /* 0x000000e000017945 */ /* 0x000fe20003800000 */
[----:B------:R-:W-:Y:S01]  /*2590*/  PRMT R169, R22, 0x8880, RZ ;  /* 0x0000888016a97816 */ /* 0x000fe200000000ff */
[----:B------:R-:W-:Y:S01]  /*25a0*/  IMAD.IADD R167, R171, 0x1, R167 ;  /* 0x00000001aba77824 */ /* 0x000fe200078e02a7 */
[----:B------:R-:W-:Y:S02]  /*25b0*/  IADD3 R166, P2, P5, R14, R12, R166 ;  /* 0x0000000c0ea67210 */ /* 0x000fe40007d5e0a6 */
[----:B------:R-:W-:Y:S01]  /*25c0*/  ISETP.GE.AND P1, PT, R0, 0x9, PT ;  /* 0x000000090000780c */ /* 0x000fe20003f26270 */
[----:B------:R-:W-:Y:S01]  /*25d0*/  IMAD R22, R169, R156, RZ ;  /* 0x0000009ca9167224 */ /* 0x000fe200078e02ff */
[----:B------:R-:W-:-:S02]  /*25e0*/  IADD3.X R167, R21, R13, R167, P2, P5 ;  /* 0x0000000d15a77210 */ /* 0x000fc400017ea4a7 */
[----:B------:R-:W-:Y:S01]  /*25f0*/  ISETP.LT.OR P2, PT, R3, 0x1, !P1 ;  /* 0x000000010300780c */ /* 0x000fe20004f41670 */
[----:B------:R-:W-:-:S05]  /*2600*/  @!P3 IMAD R169, R88, R155, R22 ;  /* 0x0000009b58a9b224 */ /* 0x000fca00078e0216 */
[----:B------:R1:W-:Y:S01]  /*2610*/  @!P3 STG.E.U8 desc[UR36][R160.64], R169 ;  /* 0x000000a9a000b986 */ /* 0x0003e2000c101124 */
[----:B------:R-:W-:Y:S06]  /*2620*/  @P4 BRA `(.L_x_37) ;  /* 0x00000000000c4947 */ /* 0x000fec0003800000 */
[----:B--2---:R-:W1:Y:S02]  /*2630*/  LDG.E.U8 R157, desc[UR36][R162.64+0x1] ;  /* 0x00000124a29d7981 */ /* 0x004e64000c1e1100 */
[----:B-1----:R-:W-:-:S05]  /*2640*/  PRMT R169, R157, 0x8880, RZ ;  /* 0x000088809da97816 */ /* 0x002fca00000000ff */
[----:B------:R-:W-:-:S07]  /*2650*/  IMAD R22, R169, R156, RZ ;  /* 0x0000009ca9167224 */ /* 0x000fce00078e02ff */
.L_x_37:
[----:B------:R-:W-:Y:S05]  /*2660*/  BSYNC B1 ;  /* 0x0000000000017941 */ /* 0x000fea0003800000 */
.L_x_36:
[----:B------:R-:W-:Y:S01]  /*2670*/  @!P4 IMAD R89, R89, R155, R22 ;  /* 0x0000009b5959c224 */ /* 0x000fe200078e0216 */
[----:B------:R-:W-:Y:S04]  /*2680*/  BSSY B1, `(.L_x_38) ;  /* 0x0000006000017945 */ /* 0x000fe80003800000 */
[----:B------:R3:W-:Y:S01]  /*2690*/  @!P4 STG.E.U8 desc[UR36][R160.64+0x1], R89 ;  /* 0x00000159a000c986 */ /* 0x0007e2000c101124 */
[----:B------:R-:W-:Y:S05]  /*26a0*/  @P2 BRA `(.L_x_39) ;  /* 0x00000000000c2947 */ /* 0x000fea0003800000 */
[----:B--2---:R-:W3:Y:S02]  /*26b0*/  LDG.E.U8 R157, desc[UR36][R166.64] ;  /* 0x00000024a69d7981 */ /* 0x004ee4000c1e1100 */
[----:B---3--:R-:W-:-:S05]  /*26c0*/  PRMT R89, R157, 0x8880, RZ ;  /* 0x000088809d597816 */ /* 0x008fca00000000ff */
[----:B------:R-:W-:-:S07]  /*26d0*/  IMAD R22, R89, R156, RZ ;  /* 0x0000009c59167224 */ /* 0x000fce00078e02ff */
.L_x_39:
[----:B------:R-:W-:Y:S05]  /*26e0*/  BSYNC B1 ;  /* 0x0000000000017941 */ /* 0x000fea0003800000 */
.L_x_38:
[C---:B------:R-:W-:Y:S01]  /*26f0*/  ISETP.LT.OR P4, PT, R3.reuse, 0x2, !P1 ;  /* 0x000000020300780c */ /* 0x040fe20004f81670 */
[----:B---3--:R-:W-:Y:S01]  /*2700*/  @!P2 IMAD R89, R90, R155, R22 ;  /* 0x0000009b5a59a224 */ /* 0x008fe200078e0216 */
[----:B------:R-:W-:Y:S01]  /*2710*/  BSSY B1, `(.L_x_40) ;  /* 0x0000009000017945 */ /* 0x000fe20003800000 */
[C---:B------:R-:W-:Y:S02]  /*2720*/  ISETP.LT.OR P3, PT, R3.reuse, 0x9, !P0 ;  /* 0x000000090300780c */ /* 0x040fe40004761670 */
[C---:B------:R-:W-:Y:S01]  /*2730*/  ISETP.LT.OR P5, PT, R3.reuse, 0xa, !P0 ;  /* 0x0000000a0300780c */ /* 0x040fe200047a1670 */
[----:B------:R3:W-:Y:S01]  /*2740*/  @!P2 STG.E.U8 desc[UR36][R8.64], R89 ;  /* 0x000000590800a986 */ /* 0x0007e2000c101124 */
[----:B------:R-:W-:-:S06]  /*2750*/  ISETP.LT.OR P2, PT, R3, 0x9, !P1 ;  /* 0x000000090300780c */ /* 0x000fcc0004f41670 */
[----:B------:R-:W-:Y:S07]  /*2760*/  @P4 BRA `(.L_x_41) ;  /* 0x00000000000c4947 */ /* 0x000fee0003800000 */
[----:B--2---:R-:W3:Y:S02]  /*2770*/  LDG.E.U8 R157, desc[UR36][R166.64+0x1] ;  /* 0x00000124a69d7981 */ /* 0x004ee4000c1e1100 */
[----:B---3--:R-:W-:-:S05]  /*2780*/  PRMT R89, R157, 0x8880, RZ ;  /* 0x000088809d597816 */ /* 0x008fca00000000ff */
[----:B------:R-:W-:-:S07]  /*2790*/  IMAD R22, R89, R156, RZ ;  /* 0x0000009c59167224 */ /* 0x000fce00078e02ff */
.L_x_41:
[----:B------:R-:W-:Y:S05]  /*27a0*/  BSYNC B1 ;  /* 0x0000000000017941 */ /* 0x000fea0003800000 */
.L_x_40:
[----:B------:R-:W-:Y:S01]  /*27b0*/  @!P4 IMAD R91, R91, R155, R22 ;  /* 0x0000009b5b5bc224 */ /* 0x000fe200078e0216 */
[----:B------:R-:W-:Y:S04]  /*27c0*/  BSSY B1, `(.L_x_42) ;  /* 0x0000006000017945 */ /* 0x000fe80003800000 */
[----:B------:R4:W-:Y:S01]  /*27d0*/  @!P4 STG.E.U8 desc[UR36][R8.64+0x1], R91 ;  /* 0x0000015b0800c986 */ /* 0x0009e2000c101124 */
[----:B------:R-:W-:Y:S05]  /*27e0*/  @P3 BRA `(.L_x_43) ;  /* 0x00000000000c3947 */ /* 0x000fea0003800000 */
[----:B--2---:R-:W3:Y:S02]  /*27f0*/  LDG.E.U8 R157, desc[UR36][R162.64+0x8] ;  /* 0x00000824a29d7981 */ /* 0x004ee4000c1e1100 */
[----:B---3--:R-:W-:-:S05]  /*2800*/  PRMT R89, R157, 0x8880, RZ ;  /* 0x000088809d597816 */ /* 0x008fca00000000ff */
[----:B------:R-:W-:-:S07]  /*2810*/  IMAD R22, R89, R156, RZ ;  /* 0x0000009c59167224 */ /* 0x000fce00078e02ff */
.L_x_43:
[----:B------:R-:W-:Y:S05]  /*2820*/  BSYNC B1 ;  /* 0x0000000000017941 */ /* 0x000fea0003800000 */
.L_x_42:
[----:B---3--:R-:W-:Y:S01]  /*2830*/  @!P3 IMAD R89, R92, R155, R22 ;  /* 0x0000009b5c59b224 */ /* 0x008fe200078e0216 */
[----:B------:R-:W-:Y:S04]  /*2840*/  BSSY B1, `(.L_x_44) ;  /* 0x0000006000017945 */ /* 0x000fe80003800000 */
[----:B------:R3:W-:Y:S01]  /*2850*/  @!P3 STG.E.U8 desc[UR36][R160.64+0x8], R89 ;  /* 0x00000859a000b986 */ /* 0x0007e2000c101124 */
[----:B------:R-:W-:Y:S05]  /*2860*/  @P5 BRA `(.L_x_45) ;  /* 0x00000000000c5947 */ /* 0x000fea0003800000 */
[----:B--2---:R-:W3:Y:S02]  /*2870*/  LDG.E.U8 R157, desc[UR36][R162.64+0x9] ;  /* 0x00000924a29d7981 */ /* 0x004ee4000c1e1100 */
[----:B---3--:R-:W-:-:S05]  /*2880*/  PRMT R89, R157, 0x8880, RZ ;  /* 0x000088809d597816 */ /* 0x008fca00000000ff */
[----:B------:R-:W-:-:S07]  /*2890*/  IMAD R22, R89, R156, RZ ;  /* 0x0000009c59167224 */ /* 0x000fce00078e02ff */
.L_x_45:
[----:B------:R-:W-:Y:S05]  /*28a0*/  BSYNC B1 ;  /* 0x0000000000017941 */ /* 0x000fea0003800000 */
.L_x_44:
[----:B------:R-:W-:Y:S01]  /*28b0*/  @!P5 IMAD R93, R93, R155, R22 ;  /* 0x0000009b5d5dd224 */ /* 0x000fe200078e0216 */
[----:B------:R-:W-:Y:S04]  /*28c0*/  BSSY B1, `(.L_x_46) ;  /* 0x0000006000017945 */ /* 0x000fe80003800000 */
[----:B------:R0:W-:Y:S01]  /*28d0*/  @!P5 STG.E.U8 desc[UR36][R160.64+0x9], R93 ;  /* 0x0000095da000d986 */ /* 0x0001e2000c101124 */
[----:B------:R-:W-:Y:S05]  /*28e0*/  @P2 BRA `(.L_x_47) ;  /* 0x00000000000c2947 */ /* 0x000fea0003800000 */
[----:B--2---:R-:W3:Y:S02]  /*28f0*/  LDG.E.U8 R157, desc[UR36][R166.64+0x8] ;  /* 0x00000824a69d7981 */ /* 0x004ee4000c1e1100 */
[----:B---3--:R-:W-:-:S05]  /*2900*/  PRMT R89, R157, 0x8880, RZ ;  /* 0x000088809d597816 */ /* 0x008fca00000000ff */
[----:B------:R-:W-:-:S07]  /*2910*/  IMAD R22, R89, R156, RZ ;  /* 0x0000009c59167224 */ /* 0x000fce00078e02ff */
.L_x_47:
[----:B------:R-:W-:Y:S05]  /*2920*/  BSYNC B1 ;  /* 0x0000000000017941 */ /* 0x000fea0003800000 */
.L_x_46:
        /* <DEDUP_REMOVED lines=11> */
.L_x_49:
[----:B------:R-:W-:Y:S05]  /*29e0*/  BSYNC B1 ;  /* 0x0000000000017941 */ /* 0x000fea0003800000 */
.L_x_48:
[----:B------:R-:W-:Y:S01]  /*29f0*/  @!P4 IMAD R95, R95, R155, R22 ;  /* 0x0000009b5f5fc224 */ /* 0x000fe200078e0216 */
[----:B------:R-:W-:Y:S04]  /*2a00*/  BSSY B1, `(.L_x_50) ;  /* 0x0000006000017945 */ /* 0x000fe80003800000 */
[----:B------:R0:W-:Y:S01]  /*2a10*/  @!P4 STG.E.U8 desc[UR36][R8.64+0x9], R95 ;  /* 0x0000095f0800c986 */ /* 0x0001e2000c101124 */
[----:B------:R-:W-:Y:S05]  /*2a20*/  @P3 BRA `(.L_x_51) ;  /* 0x00000000000c3947 */ /* 0x000fea0003800000 */
[----:B--2---:R-:W3:Y:S02]  /*2a30*/  LDG.E.U8 R157, desc[UR36][R162.64+0x10] ;  /* 0x00001024a29d7981 */ /* 0x004ee4000c1e1100 */
[----:B---3--:R-:W-:-:S05]  /*2a40*/  PRMT R89, R157, 0x8880, RZ ;  /* 0x000088809d597816 */ /* 0x008fca00000000ff */
[----:B------:R-:W-:-:S07]  /*2a50*/  IMAD R22, R89, R156, RZ ;  /* 0x0000009c59167224 */ /* 0x000fce00078e02ff */
.L_x_51:
[----:B------:R-:W-:Y:S05]  /*2a60*/  BSYNC B1 ;  /* 0x0000000000017941 */ /* 0x000fea0003800000 */
.L_x_50:
[----:B---3--:R-:W-:Y:S01]  /*2a70*/  @!P3 IMAD R89, R96, R155, R22 ;  /* 0x0000009b6059b224 */ /* 0x008fe200078e0216 */
[----:B------:R-:W-:Y:S04]  /*2a80*/  BSSY B1, `(.L_x_52) ;  /* 0x0000006000017945 */ /* 0x000fe80003800000 */
[----:B------:R3:W-:Y:S01]  /*2a90*/  @!P3 STG.E.U8 desc[UR36][R160.64+0x10], R89 ;  /* 0x00001059a000b986 */ /* 0x0007e2000c101124 */
[----:B------:R-:W-:Y:S05]  /*2aa0*/  @P5 BRA `(.L_x_53) ;  /* 0x00000000000c5947 */ /* 0x000fea0003800000 */
[----:B--2---:R-:W3:Y:S02]  /*2ab0*/  LDG.E.U8 R157, desc[UR36][R162.64+0x11] ;  /* 0x00001124a29d7981 */ /* 0x004ee4000c1e1100 */
[----:B---3--:R-:W-:-:S05]  /*2ac0*/  PRMT R89, R157, 0x8880, RZ ;  /* 0x000088809d597816 */ /* 0x008fca00000000ff */
[----:B------:R-:W-:-:S07]  /*2ad0*/  IMAD R22, R89, R156, RZ ;  /* 0x0000009c59167224 */ /* 0x000fce00078e02ff */
.L_x_53:
[----:B------:R-:W-:Y:S05]  /*2ae0*/  BSYNC B1 ;  /* 0x0000000000017941 */ /* 0x000fea0003800000 */
.L_x_52:
[----:B------:R-:W-:Y:S01]  /*2af0*/  @!P5 IMAD R97, R97, R155, R22 ;  /* 0x0000009b6161d224 */ /* 0x000fe200078e0216 */
[----:B------:R-:W-:Y:S04]  /*2b00*/  BSSY B1, `(.L_x_54) ;  /* 0x0000006000017945 */ /* 0x000fe80003800000 */
[----:B------:R0:W-:Y:S01]  /*2b10*/  @!P5 STG.E.U8 desc[UR36][R160.64+0x11], R97 ;  /* 0x00001161a000d986 */ /* 0x0001e2000c101124 */
[----:B------:R-:W-:Y:S05]  /*2b20*/  @P2 BRA `(.L_x_55) ;  /* 0x00000000000c2947 */ /* 0x000fea0003800000 */
[----:B--2---:R-:W3:Y:S02]  /*2b30*/  LDG.E.U8 R157, desc[UR36][R166.64+0x10] ;  /* 0x00001024a69d7981 */ /* 0x004ee4000c1e1100 */
[----:B---3--:R-:W-:-:S05]  /*2b40*/  PRMT R89, R157, 0x8880, RZ ;  /* 0x000088809d597816 */ /* 0x008fca00000000ff */
[----:B------:R-:W-:-:S07]  /*2b50*/  IMAD R22, R89, R156, RZ ;  /* 0x0000009c59167224 */ /* 0x000fce00078e02ff */
.L_x_55:
[----:B------:R-:W-:Y:S05]  /*2b60*/  BSYNC B1 ;  /* 0x0000000000017941 */ /* 0x000fea0003800000 */
.L_x_54:
        /* <DEDUP_REMOVED lines=11> */
.L_x_57:
[----:B------:R-:W-:Y:S05]  /*2c20*/  BSYNC B1 ;  /* 0x0000000000017941 */ /* 0x000fea0003800000 */
.L_x_56:
[----:B------:R-:W-:Y:S01]  /*2c30*/  @!P4 IMAD R99, R99, R155, R22 ;  /* 0x0000009b6363c224 */ /* 0x000fe200078e0216 */
[----:B------:R-:W-:Y:S04]  /*2c40*/  BSSY B1, `(.L_x_58) ;  /* 0x0000006000017945 */ /* 0x000fe80003800000 */
[----:B------:R0:W-:Y:S01]  /*2c50*/  @!P4 STG.E.U8 desc[UR36][R8.64+0x11], R99 ;  /* 0x000011630800c986 */ /* 0x0001e2000c101124 */
[----:B------:R-:W-:Y:S05]  /*2c60*/  @P3 BRA `(.L_x_59) ;  /* 0x00000000000c3947 */ /* 0x000fea0003800000 */
[----:B--2---:R-:W3:Y:S02]  /*2c70*/  LDG.E.U8 R157, desc[UR36][R162.64+0x18] ;  /* 0x00001824a29d7981 */ /* 0x004ee4000c1e1100 */
[----:B---3--:R-:W-:-:S05]  /*2c80*/  PRMT R89, R157, 0x8880, RZ ;  /* 0x000088809d597816 */ /* 0x008fca00000000ff */
[----:B------:R-:W-:-:S07]  /*2c90*/  IMAD R22, R89, R156, RZ ;  /* 0x0000009c59167224 */ /* 0x000fce00078e02ff */
.L_x_59:
[----:B------:R-:W-:Y:S05]  /*2ca0*/  BSYNC B1 ;  /* 0x0000000000017941 */ /* 0x000fea0003800000 */
.L_x_58:
[----:B---3--:R-:W-:Y:S01]  /*2cb0*/  @!P3 IMAD R89, R100, R155, R22 ;  /* 0x0000009b6459b224 */ /* 0x008fe200078e0216 */
[----:B------:R-:W-:Y:S04]  /*2cc0*/  BSSY B1, `(.L_x_60) ;  /* 0x0000006000017945 */ /* 0x000fe80003800000 */
[----:B------:R3:W-:Y:S01]  /*2cd0*/  @!P3 STG.E.U8 desc[UR36][R160.64+0x18], R89 ;  /* 0x00001859a000b986 */ /* 0x0007e2000c101124 */
[----:B------:R-:W-:Y:S05]  /*2ce0*/  @P5 BRA `(.L_x_61) ;  /* 0x00000000000c5947 */ /* 0x000fea0003800000 */
[----:B--2---:R-:W3:Y:S02]  /*2cf0*/  LDG.E.U8 R157, desc[UR36][R162.64+0x19] ;  /* 0x00001924a29d7981 */ /* 0x004ee4000c1e1100 */
[----:B---3--:R-:W-:-:S05]  /*2d00*/  PRMT R89, R157, 0x8880, RZ ;  /* 0x000088809d597816 */ /* 0x008fca00000000ff */
[----:B------:R-:W-:-:S07]  /*2d10*/  IMAD R22, R89, R156, RZ ;  /* 0x0000009c59167224 */ /* 0x000fce00078e02ff */
.L_x_61:
[----:B------:R-:W-:Y:S05]  /*2d20*/  BSYNC B1 ;  /* 0x0000000000017941 */ /* 0x000fea0003800000 */
.L_x_60:
[----:B------:R-:W-:Y:S01]  /*2d30*/  @!P5 IMAD R101, R101, R155, R22 ;  /* 0x0000009b6565d224 */ /* 0x000fe200078e0216 */
[----:B------:R-:W-:Y:S04]  /*2d40*/  BSSY B1, `(.L_x_62) ;  /* 0x0000006000017945 */ /* 0x000fe80003800000 */
[----:B------:R0:W-:Y:S01]  /*2d50*/  @!P5 STG.E.U8 desc[UR36][R160.64+0x19], R101 ;  /* 0x00001965a000d986 */ /* 0x0001e2000c101124 */
[----:B------:R-:W-:Y:S05]  /*2d60*/  @P2 BRA `(.L_x_63) ;  /* 0x00000000000c2947 */ /* 0x000fea0003800000 */
[----:B--2---:R-:W3:Y:S02]  /*2d70*/  LDG.E.U8 R157, desc[UR36][R166.64+0x18] ;  /* 0x00001824a69d7981 */ /* 0x004ee4000c1e1100 */
[----:B---3--:R-:W-:-:S05]  /*2d80*/  PRMT R89, R157, 0x8880, RZ ;  /* 0x000088809d597816 */ /* 0x008fca00000000ff */
[----:B------:R-:W-:-:S07]  /*2d90*/  IMAD R22, R89, R156, RZ ;  /* 0x0000009c59167224 */ /* 0x000fce00078e02ff */
.L_x_63:
[----:B------:R-:W-:Y:S05]  /*2da0*/  BSYNC B1 ;  /* 0x0000000000017941 */ /* 0x000fea0003800000 */
.L_x_62:
        /* <DEDUP_REMOVED lines=11> */
.L_x_65:
[----:B------:R-:W-:Y:S05]  /*2e60*/  BSYNC B1 ;  /* 0x0000000000017941 */ /* 0x000fea0003800000 */
.L_x_64:
[----:B------:R-:W-:Y:S01]  /*2e70*/  @!P4 IMAD R103, R103, R155, R22 ;  /* 0x0000009b6767c224 */ /* 0x000fe200078e0216 */
[----:B------:R-:W-:Y:S04]  /*2e80*/  BSSY B1, `(.L_x_66) ;  /* 0x0000006000017945 */ /* 0x000fe80003800000 */
[----:B------:R0:W-:Y:S01]  /*2e90*/  @!P4 STG.E.U8 desc[UR36][R8.64+0x19], R103 ;  /* 0x000019670800c986 */ /* 0x0001e2000c101124 */
[----:B------:R-:W-:Y:S05]  /*2ea0*/  @P3 BRA `(.L_x_67) ;  /* 0x00000000000c3947 */ /* 0x000fea0003800000 */
[----:B--2---:R-:W3:Y:S02]  /*2eb0*/  LDG.E.U8 R157, desc[UR36][R162.64+0x20] ;  /* 0x00002024a29d7981 */ /* 0x004ee4000c1e1100 */
[----:B---3--:R-:W-:-:S05]  /*2ec0*/  PRMT R89, R157, 0x8880, RZ ;  /* 0x000088809d597816 */ /* 0x008fca00000000ff */
[----:B------:R-:W-:-:S07]  /*2ed0*/  IMAD R22, R89, R156, RZ ;  /* 0x0000009c59167224 */ /* 0x000fce00078e02ff */
.L_x_67:
[----:B------:R-:W-:Y:S05]  /*2ee0*/  BSYNC B1 ;  /* 0x0000000000017941 */ /* 0x000fea0003800000 */
.L_x_66:
[----:B---3--:R-:W-:Y:S01]  /*2ef0*/  @!P3 IMAD R89, R104, R155, R22 ;  /* 0x0000009b6859b224 */ /* 0x008fe200078e0216 */
[----:B------:R-:W-:Y:S04]  /*2f00*/  BSSY B1, `(.L_x_68) ;  /* 0x0000006000017945 */ /* 0x000fe80003800000 */
[----:B------:R3:W-:Y:S01]  /*2f10*/  @!P3 STG.E.U8 desc[UR36][R160.64+0x20], R89 ;  /* 0x00002059a000b986 */ /* 0x0007e2000c101124 */
[----:B------:R-:W-:Y:S05]  /*2f20*/  @P5 BRA `(.L_x_69) ;  /* 0x00000000000c5947 */ /* 0x000fea0003800000 */
[----:B--2---:R-:W3:Y:S02]  /*2f30*/  LDG.E.U8 R157, desc[UR36][R162.64+0x21] ;  /* 0x00002124a29d7981 */ /* 0x004ee4000c1e1100 */
[----:B---3--:R-:W-:-:S05]  /*2f40*/  PRMT R89, R157, 0x8880, RZ ;  /* 0x000088809d597816 */ /* 0x008fca00000000ff */
[----:B------:R-:W-:-:S07]  /*2f50*/  IMAD R22, R89, R156, RZ ;  /* 0x0000009c59167224 */ /* 0x000fce00078e02ff */
.L_x_69:
[----:B------:R-:W-:Y:S05]  /*2f60*/  BSYNC B1 ;  /* 0x0000000000017941 */ /* 0x000fea0003800000 */
.L_x_68:
[----:B------:R-:W-:Y:S01]  /*2f70*/  @!P5 IMAD R105, R105, R155, R22 ;  /* 0x0000009b6969d224 */ /* 0x000fe200078e0216 */
[----:B------:R-:W-:Y:S04]  /*2f80*/  BSSY B1, `(.L_x_70) ;  /* 0x0000006000017945 */ /* 0x000fe80003800000 */
[----:B------:R0:W-:Y:S01]  /*2f90*/  @!P5 STG.E.U8 desc[UR36][R160.64+0x21], R105 ;  /* 0x00002169a000d986 */ /* 0x0001e2000c101124 */
[----:B------:R-:W-:Y:S05]  /*2fa0*/  @P2 BRA `(.L_x_71) ;  /* 0x00000000000c2947 */ /* 0x000fea0003800000 */
[----:B--2---:R-:W3:Y:S02]  /*2fb0*/  LDG.E.U8 R157, desc[UR36][R166.64+0x20] ;  /* 0x00002024a69d7981 */ /* 0x004ee4000c1e1100 */
[----:B---3--:R-:W-:-:S05]  /*2fc0*/  PRMT R89, R157, 0x8880, RZ ;  /* 0x000088809d597816 */ /* 0x008fca00000000ff */
[----:B------:R-:W-:-:S07]  /*2fd0*/  IMAD R22, R89, R156, RZ ;  /* 0x0000009c59167224 */ /* 0x000fce00078e02ff */
.L_x_71:
[----:B------:R-:W-:Y:S05]  /*2fe0*/  BSYNC B1 ;  /* 0x0000000000017941 */ /* 0x000fea0003800000 */
.L_x_70:
        /* <DEDUP_REMOVED lines=11> */
.L_x_73:
[----:B------:R-:W-:Y:S05]  /*30a0*/  BSYNC B1 ;  /* 0x0000000000017941 */ /* 0x000fea0003800000 */
.L_x_72:
[----:B------:R-:W-:Y:S01]  /*30b0*/  @!P4 IMAD R107, R107, R155, R22 ;  /* 0x0000009b6b6bc224 */ /* 0x000fe200078e0216 */
[----:B------:R-:W-:Y:S04]  /*30c0*/  BSSY B1, `(.L_x_74) ;  /* 0x0000006000017945 */ /* 0x000fe80003800000 */
[----:B------:R0:W-:Y:S01]  /*30d0*/  @!P4 STG.E.U8 desc[UR36][R8.64+0x21], R107 ;  /* 0x0000216b0800c986 */ /* 0x0001e2000c101124 */
[----:B------:R-:W-:Y:S05]  /*30e0*/  @P3 BRA `(.L_x_75) ;  /* 0x00000000000c3947 */ /* 0x000fea0003800000 */
[----:B--2---:R-:W3:Y:S02]  /*30f0*/  LDG.E.U8 R157, desc[UR36][R162.64+0x28] ;  /* 0x00002824a29d7981 */ /* 0x004ee4000c1e1100 */
[----:B---3--:R-:W-:-:S05]  /*3100*/  PRMT R89, R157, 0x8880, RZ ;  /* 0x000088809d597816 */ /* 0x008fca00000000ff */
[----:B------:R-:W-:-:S07]  /*3110*/  IMAD R22, R89, R156, RZ ;  /* 0x0000009c59167224 */ /* 0x000fce00078e02ff */
.L_x_75:
[----:B------:R-:W-:Y:S05]  /*3120*/  BSYNC B1 ;  /* 0x0000000000017941 */ /* 0x000fea0003800000 */
.L_x_74:
[----:B---3--:R-:W-:Y:S01]  /*3130*/  @!P3 IMAD R89, R108, R155, R22 ;  /* 0x0000009b6c59b224 */ /* 0x008fe200078e0216 */
[----:B------:R-:W-:Y:S04]  /*3140*/  BSSY B1, `(.L_x_76) ;  /* 0x0000006000017945 */ /* 0x000fe80003800000 */
[----:B------:R3:W-:Y:S01]  /*3150*/  @!P3 STG.E.U8 desc[UR36][R160.64+0x28], R89 ;  /* 0x00002859a000b986 */ /* 0x0007e2000c101124 */
[----:B------:R-:W-:Y:S05]  /*3160*/  @P5 BRA `(.L_x_77) ;  /* 0x00000000000c5947 */ /* 0x000fea0003800000 */
[----:B--2---:R-:W3:Y:S02]  /*3170*/  LDG.E.U8 R157, desc[UR36][R162.64+0x29] ;  /* 0x00002924a29d7981 */ /* 0x004ee4000c1e1100 */
[----:B---3--:R-:W-:-:S05]  /*3180*/  PRMT R89, R157, 0x8880, RZ ;  /* 0x000088809d597816 */ /* 0x008fca00000000ff */
[----:B------:R-:W-:-:S07]  /*3190*/  IMAD R22, R89, R156, RZ ;  /* 0x0000009c59167224 */ /* 0x000fce00078e02ff */
.L_x_77:
[----:B------:R-:W-:Y:S05]  /*31a0*/  BSYNC B1 ;  /* 0x0000000000017941 */ /* 0x000fea0003800000 */
.L_x_76:
[----:B------:R-:W-:Y:S01]  /*31b0*/  @!P5 IMAD R109, R109, R155, R22 ;  /* 0x0000009b6d6dd224 */ /* 0x000fe200078e0216 */
[----:B------:R-:W-:Y:S04]  /*31c0*/  BSSY B1, `(.L_x_78) ;  /* 0x0000006000017945 */ /* 0x000fe80003800000 */
[----:B------:R0:W-:Y:S01]  /*31d0*/  @!P5 STG.E.U8 desc[UR36][R160.64+0x29], R109 ;  /* 0x0000296da000d986 */ /* 0x0001e2000c101124 */
[----:B------:R-:W-:Y:S05]  /*31e0*/  @P2 BRA `(.L_x_79) ;  /* 0x00000000000c2947 */ /* 0x000fea0003800000 */
[----:B--2---:R-:W3:Y:S02]  /*31f0*/  LDG.E.U8 R157, desc[UR36][R166.64+0x28] ;  /* 0x00002824a69d7981 */ /* 0x004ee4000c1e1100 */
[----:B---3--:R-:W-:-:S05]  /*3200*/  PRMT R89, R157, 0x8880, RZ ;  /* 0x000088809d597816 */ /* 0x008fca00000000ff */
[----:B------:R-:W-:-:S07]  /*3210*/  IMAD R22, R89, R156, RZ ;  /* 0x0000009c59167224 */ /* 0x000fce00078e02ff */
.L_x_79:
[----:B------:R-:W-:Y:S05]  /*3220*/  BSYNC B1 ;  /* 0x0000000000017941 */ /* 0x000fea0003800000 */
.L_x_78:
        /* <DEDUP_REMOVED lines=11> */
.L_x_81:
[----:B------:R-:W-:Y:S05]  /*32e0*/  BSYNC B1 ;  /* 0x0000000000017941 */ /* 0x000fea0003800000 */
.L_x_80:
[----:B------:R-:W-:Y:S01]  /*32f0*/  @!P4 IMAD R111, R111, R155, R22 ;  /* 0x0000009b6f6fc224 */ /* 0x000fe200078e0216 */
[----:B------:R-:W-:Y:S04]  /*3300*/  BSSY B1, `(.L_x_82) ;  /* 0x0000006000017945 */ /* 0x000fe80003800000 */
[----:B------:R0:W-:Y:S01]  /*3310*/  @!P4 STG.E.U8 desc[UR36][R8.64+0x29], R111 ;  /* 0x0000296f0800c986 */ /* 0x0001e2000c101124 */
[----:B------:R-:W-:Y:S05]  /*3320*/  @P3 BRA `(.L_x_83) ;  /* 0x00000000000c3947 */ /* 0x000fea0003800000 */
[----:B--2---:R-:W3:Y:S02]  /*3330*/  LDG.E.U8 R157, desc[UR36][R162.64+0x30] ;  /* 0x00003024a29d7981 */ /* 0x004ee4000c1e1100 */
[----:B---3--:R-:W-:-:S05]  /*3340*/  PRMT R89, R157, 0x8880, RZ ;  /* 0x000088809d597816 */ /* 0x008fca00000000ff */
[----:B------:R-:W-:-:S07]  /*3350*/  IMAD R22, R89, R156, RZ ;  /* 0x0000009c59167224 */ /* 0x000fce00078e02ff */
.L_x_83:
[----:B------:R-:W-:Y:S05]  /*3360*/  BSYNC B1 ;  /* 0x0000000000017941 */ /* 0x000fea0003800000 */
.L_x_82:
[----:B---3--:R-:W-:Y:S01]  /*3370*/  @!P3 IMAD R89, R112, R155, R22 ;  /* 0x0000009b7059b224 */ /* 0x008fe200078e0216 */
[----:B------:R-:W-:Y:S04]  /*3380*/  BSSY B1, `(.L_x_84) ;  /* 0x0000006000017945 */ /* 0x000fe80003800000 */
[----:B------:R3:W-:Y:S01]  /*3390*/  @!P3 STG.E.U8 desc[UR36][R160.64+0x30], R89 ;  /* 0x00003059a000b986 */ /* 0x0007e2000c101124 */
[----:B------:R-:W-:Y:S05]  /*33a0*/  @P5 BRA `(.L_x_85) ;  /* 0x00000000000c5947 */ /* 0x000fea0003800000 */
[----:B--2---:R-:W3:Y:S02]  /*33b0*/  LDG.E.U8 R157, desc[UR36][R162.64+0x31] ;  /* 0x00003124a29d7981 */ /* 0x004ee4000c1e1100 */
[----:B---3--:R-:W-:-:S05]  /*33c0*/  PRMT R89, R157, 0x8880, RZ ;  /* 0x000088809d597816 */ /* 0x008fca00000000ff */
[----:B------:R-:W-:-:S07]  /*33d0*/  IMAD R22, R89, R156, RZ ;  /* 0x0000009c59167224 */ /* 0x000fce00078e02ff */
.L_x_85:
[----:B------:R-:W-:Y:S05]  /*33e0*/  BSYNC B1 ;  /* 0x0000000000017941 */ /* 0x000fea0003800000 */
.L_x_84:
[----:B------:R-:W-:Y:S01]  /*33f0*/  @!P5 IMAD R113, R113, R155, R22 ;  /* 0x0000009b7171d224 */ /* 0x000fe200078e0216 */
[----:B------:R-:W-:Y:S04]  /*3400*/  BSSY B1, `(.L_x_86) ;  /* 0x0000006000017945 */ /* 0x000fe80003800000 */
[----:B------:R0:W-:Y:S01]  /*3410*/  @!P5 STG.E.U8 desc[UR36][R160.64+0x31], R113 ;  /* 0x00003171a000d986 */ /* 0x0001e2000c101124 */
[----:B------:R-:W-:Y:S05]  /*3420*/  @P2 BRA `(.L_x_87) ;  /* 0x00000000000c2947 */ /* 0x000fea0003800000 */
[----:B--2---:R-:W3:Y:S02]  /*3430*/  LDG.E.U8 R157, desc[UR36][R166.64+0x30] ;  /* 0x00003024a69d7981 */ /* 0x004ee4000c1e1100 */
[----:B---3--:R-:W-:-:S05]  /*3440*/  PRMT R89, R157, 0x8880, RZ ;  /* 0x000088809d597816 */ /* 0x008fca00000000ff */
[----:B------:R-:W-:-:S07]  /*3450*/  IMAD R22, R89, R156, RZ ;  /* 0x0000009c59167224 */ /* 0x000fce00078e02ff */
.L_x_87:
[----:B------:R-:W-:Y:S05]  /*3460*/  BSYNC B1 ;  /* 0x0000000000017941 */ /* 0x000fea0003800000 */
.L_x_86:
        /* <DEDUP_REMOVED lines=11> */
.L_x_89:
[----:B------:R-:W-:Y:S05]  /*3520*/  BSYNC B1 ;  /* 0x0000000000017941 */ /* 0x000fea0003800000 */
.L_x_88:
[----:B------:R-:W-:Y:S01]  /*3530*/  @!P4 IMAD R115, R115, R155, R22 ;  /* 0x0000009b7373c224 */ /* 0x000fe200078e0216 */
[----:B------:R-:W-:Y:S04]  /*3540*/  BSSY B1, `(.L_x_90) ;  /* 0x0000006000017945 */ /* 0x000fe80003800000 */
[----:B------:R0:W-:Y:S01]  /*3550*/  @!P4 STG.E.U8 desc[UR36][R8.64+0x31], R115 ;  /* 0x000031730800c986 */ /* 0x0001e2000c101124 */
[----:B------:R-:W-:Y:S05]  /*3560*/  @P3 BRA `(.L_x_91) ;  /* 0x00000000000c3947 */ /* 0x000fea0003800000 */
[----:B--2---:R-:W3:Y:S02]  /*3570*/  LDG.E.U8 R157, desc[UR36][R162.64+0x38] ;  /* 0x00003824a29d7981 */ /* 0x004ee4000c1e1100 */
[----:B---3--:R-:W-:-:S05]  /*3580*/  PRMT R89, R157, 0x8880, RZ ;  /* 0x000088809d597816 */ /* 0x008fca00000000ff */
[----:B------:R-:W-:-:S07]  /*3590*/  IMAD R22, R89, R156, RZ ;  /* 0x0000009c59167224 */ /* 0x000fce00078e02ff */
.L_x_91:
[----:B------:R-:W-:Y:S05]  /*35a0*/  BSYNC B1 ;  /* 0x0000000000017941 */ /* 0x000fea0003800000 */
.L_x_90:
[----:B---3--:R-:W-:Y:S01]  /*35b0*/  @!P3 IMAD R89, R116, R155, R22 ;  /* 0x0000009b7459b224 */ /* 0x008fe200078e0216 */
[----:B------:R-:W-:Y:S04]  /*35c0*/  BSSY B1, `(.L_x_92) ;  /* 0x0000006000017945 */ /* 0x000fe80003800000 */
[----:B------:R3:W-:Y:S01]  /*35d0*/  @!P3 STG.E.U8 desc[UR36][R160.64+0x38], R89 ;  /* 0x00003859a000b986 */ /* 0x0007e2000c101124 */
[----:B------:R-:W-:Y:S05]  /*35e0*/  @P5 BRA `(.L_x_93) ;  /* 0x00000000000c5947 */ /* 0x000fea0003800000 */
[----:B--2---:R-:W3:Y:S02]  /*35f0*/  LDG.E.U8 R157, desc[UR36][R162.64+0x39] ;  /* 0x00003924a29d7981 */ /* 0x004ee4000c1e1100 */
[----:B---3--:R-:W-:-:S05]  /*3600*/  PRMT R89, R157, 0x8880, RZ ;  /* 0x000088809d597816 */ /* 0x008fca00000000ff */
[----:B------:R-:W-:-:S07]  /*3610*/  IMAD R22, R89, R156, RZ ;  /* 0x0000009c59167224 */ /* 0x000fce00078e02ff */
.L_x_93:
[----:B------:R-:W-:Y:S05]  /*3620*/  BSYNC B1 ;  /* 0x0000000000017941 */ /* 0x000fea0003800000 */
.L_x_92:
[----:B------:R-:W-:Y:S01]  /*3630*/  @!P5 IMAD R117, R117, R155, R22 ;  /* 0x0000009b7575d224 */ /* 0x000fe200078e0216 */
[----:B------:R-:W-:Y:S04]  /*3640*/  BSSY B1, `(.L_x_94) ;  /* 0x0000006000017945 */ /* 0x000fe80003800000 */
[----:B------:R0:W-:Y:S01]  /*3650*/  @!P5 STG.E.U8 desc[UR36][R160.64+0x39], R117 ;  /* 0x00003975a000d986 */ /* 0x0001e2000c101124 */
[----:B------:R-:W-:Y:S05]  /*3660*/  @P2 BRA `(.L_x_95) ;  /* 0x00000000000c2947 */ /* 0x000fea0003800000 */
[----:B--2---:R-:W3:Y:S02]  /*3670*/  LDG.E.U8 R157, desc[UR36][R166.64+0x38] ;  /* 0x00003824a69d7981 */ /* 0x004ee4000c1e1100 */
[----:B---3--:R-:W-:-:S05]  /*3680*/  PRMT R89, R157, 0x8880, RZ ;  /* 0x000088809d597816 */ /* 0x008fca00000000ff */
[----:B------:R-:W-:-:S07]  /*3690*/  IMAD R22, R89, R156, RZ ;  /* 0x0000009c59167224 */ /* 0x000fce00078e02ff */
.L_x_95:
[----:B------:R-:W-:Y:S05]  /*36a0*/  BSYNC B1 ;  /* 0x0000000000017941 */ /* 0x000fea0003800000 */
.L_x_94:
        /* <DEDUP_REMOVED lines=11> */
.L_x_97:
[----:B------:R-:W-:Y:S05]  /*3760*/  BSYNC B1 ;  /* 0x0000000000017941 */ /* 0x000fea0003800000 */
.L_x_96:
[----:B------:R-:W-:Y:S01]  /*3770*/  @!P4 IMAD R119, R119, R155, R22 ;  /* 0x0000009b7777c224 */ /* 0x000fe200078e0216 */
[----:B------:R-:W-:Y:S04]  /*3780*/  BSSY B1, `(.L_x_98) ;  /* 0x0000006000017945 */ /* 0x000fe80003800000 */
[----:B------:R0:W-:Y:S01]  /*3790*/  @!P4 STG.E.U8 desc[UR36][R8.64+0x39], R119 ;  /* 0x000039770800c986 */ /* 0x0001e2000c101124 */
[----:B------:R-:W-:Y:S05]  /*37a0*/  @P3 BRA `(.L_x_99) ;  /* 0x00000000000c3947 */ /* 0x000fea0003800000 */
[----:B--2---:R-:W3:Y:S02]  /*37b0*/  LDG.E.U8 R157, desc[UR36][R162.64+0x40] ;  /* 0x00004024a29d7981 */ /* 0x004ee4000c1e1100 */
[----:B---3--:R-:W-:-:S05]  /*37c0*/  PRMT R89, R157, 0x8880, RZ ;  /* 0x000088809d597816 */ /* 0x008fca00000000ff */
[----:B------:R-:W-:-:S07]  /*37d0*/  IMAD R22, R89, R156, RZ ;  /* 0x0000009c59167224 */ /* 0x000fce00078e02ff */
.L_x_99:
[----:B------:R-:W-:Y:S05]  /*37e0*/  BSYNC B1 ;  /* 0x0000000000017941 */ /* 0x000fea0003800000 */
.L_x_98:
[----:B---3--:R-:W-:Y:S01]  /*37f0*/  @!P3 IMAD R89, R120, R155, R22 ;  /* 0x0000009b7859b224 */ /* 0x008fe200078e0216 */
[----:B------:R-:W-:Y:S04]  /*3800*/  BSSY B1, `(.L_x_100) ;  /* 0x0000006000017945 */ /* 0x000fe80003800000 */
[----:B------:R3:W-:Y:S01]  /*3810*/  @!P3 STG.E.U8 desc[UR36][R160.64+0x40], R89 ;  /* 0x00004059a000b986 */ /* 0x0007e2000c101124 */
[----:B------:R-:W-:Y:S05]  /*3820*/  @P5 BRA `(.L_x_101) ;  /* 0x00000000000c5947 */ /* 0x000fea0003800000 */
[----:B--2---:R-:W3:Y:S02]  /*3830*/  LDG.E.U8 R157, desc[UR36][R162.64+0x41] ;  /* 0x00004124a29d7981 */ /* 0x004ee4000c1e1100 */
[----:B---3--:R-:W-:-:S05]  /*3840*/  PRMT R89, R157, 0x8880, RZ ;  /* 0x000088809d597816 */ /* 0x008fca00000000ff */
[----:B------:R-:W-:-:S07]  /*3850*/  IMAD R22, R89, R156, RZ ;  /* 0x0000009c59167224 */ /* 0x000fce00078e02ff */
.L_x_101:
[----:B------:R-:W-:Y:S05]  /*3860*/  BSYNC B1 ;  /* 0x0000000000017941 */ /* 0x000fea0003800000 */
.L_x_100:
[----:B------:R-:W-:Y:S01]  /*3870*/  @!P5 IMAD R121, R121, R155, R22 ;  /* 0x0000009b7979d224 */ /* 0x000fe200078e0216 */
[----:B------:R-:W-:Y:S04]  /*3880*/  BSSY B1, `(.L_x_102) ;  /* 0x0000006000017945 */ /* 0x000fe80003800000 */
[----:B------:R0:W-:Y:S01]  /*3890*/  @!P5 STG.E.U8 desc[UR36][R160.64+0x41], R121 ;  /* 0x00004179a000d986 */ /* 0x0001e2000c101124 */
[----:B------:R-:W-:Y:S05]  /*38a0*/  @P2 BRA `(.L_x_103) ;  /* 0x00000000000c2947 */ /* 0x000fea0003800000 */
[----:B--2---:R-:W3:Y:S02]  /*38b0*/  LDG.E.U8 R157, desc[UR36][R166.64+0x40] ;  /* 0x00004024a69d7981 */ /* 0x004ee4000c1e1100 */
[----:B---3--:R-:W-:-:S05]  /*38c0*/  PRMT R89, R157, 0x8880, RZ ;  /* 0x000088809d597816 */ /* 0x008fca00000000ff */
[----:B------:R-:W-:-:S07]  /*38d0*/  IMAD R22, R89, R156, RZ ;  /* 0x0000009c59167224 */ /* 0x000fce00078e02ff */
.L_x_103:
[----:B------:R-:W-:Y:S05]  /*38e0*/  BSYNC B1 ;  /* 0x0000000000017941 */ /* 0x000fea0003800000 */
.L_x_102:
        /* <DEDUP_REMOVED lines=11> */
.L_x_105:
[----:B------:R-:W-:Y:S05]  /*39a0*/  BSYNC B1 ;  /* 0x0000000000017941 */ /* 0x000fea0003800000 */
.L_x_104:
[----:B------:R-:W-:Y:S01]  /*39b0*/  @!P4 IMAD R123, R123, R155, R22 ;  /* 0x0000009b7b7bc224 */ /* 0x000fe200078e0216 */
[----:B------:R-:W-:Y:S04]  /*39c0*/  BSSY B1, `(.L_x_106) ;  /* 0x0000006000017945 */ /* 0x000fe80003800000 */
[----:B------:R0:W-:Y:S01]  /*39d0*/  @!P4 STG.E.U8 desc[UR36][R8.64+0x41], R123 ;  /* 0x0000417b0800c986 */ /* 0x0001e2000c101124 */
[----:B------:R-:W-:Y:S05]  /*39e0*/  @P3 BRA `(.L_x_107) ;  /* 0x00000000000c3947 */ /* 0x000fea0003800000 */
[----:B--2---:R-:W3:Y:S02]  /*39f0*/  LDG.E.U8 R157, desc[UR36][R162.64+0x48] ;  /* 0x00004824a29d7981 */ /* 0x004ee4000c1e1100 */
[----:B---3--:R-:W-:-:S05]  /*3a00*/  PRMT R89, R157, 0x8880, RZ ;  /* 0x000088809d597816 */ /* 0x008fca00000000ff */
[----:B------:R-:W-:-:S07]  /*3a10*/  IMAD R22, R89, R156, RZ ;  /* 0x0000009c59167224 */ /* 0x000fce00078e02ff */
.L_x_107:
[----:B------:R-:W-:Y:S05]  /*3a20*/  BSYNC B1 ;  /* 0x0000000000017941 */ /* 0x000fea0003800000 */
.L_x_106:
[----:B---3--:R-:W-:Y:S01]  /*3a30*/  @!P3 IMAD R89, R124, R155, R22 ;  /* 0x0000009b7c59b224 */ /* 0x008fe200078e0216 */
[----:B------:R-:W-:Y:S04]  /*3a40*/  BSSY B1, `(.L_x_108) ;  /* 0x0000006000017945 */ /* 0x000fe80003800000 */
[----:B------:R3:W-:Y:S01]  /*3a50*/  @!P3 STG.E.U8 desc[UR36][R160.64+0x48], R89 ;  /* 0x00004859a000b986 */ /* 0x0007e2000c101124 */
[----:B------:R-:W-:Y:S05]  /*3a60*/  @P5 BRA `(.L_x_109) ;  /* 0x00000000000c5947 */ /* 0x000fea0003800000 */
[----:B--2---:R-:W3:Y:S02]  /*3a70*/  LDG.E.U8 R157, desc[UR36][R162.64+0x49] ;  /* 0x00004924a29d7981 */ /* 0x004ee4000c1e1100 */
[----:B---3--:R-:W-:-:S05]  /*3a80*/  PRMT R89, R157, 0x8880, RZ ;  /* 0x000088809d597816 */ /* 0x008fca00000000ff */
[----:B------:R-:W-:-:S07]  /*3a90*/  IMAD R22, R89, R156, RZ ;  /* 0x0000009c59167224 */ /* 0x000fce00078e02ff */
.L_x_109:
[----:B------:R-:W-:Y:S05]  /*3aa0*/  BSYNC B1 ;  /* 0x0000000000017941 */ /* 0x000fea0003800000 */
.L_x_108:
[----:B------:R-:W-:Y:S01]  /*3ab0*/  @!P5 IMAD R125, R125, R155, R22 ;  /* 0x0000009b7d7dd224 */ /* 0x000fe200078e0216 */
[----:B------:R-:W-:Y:S04]  /*3ac0*/  BSSY B1, `(.L_x_110) ;  /* 0x0000006000017945 */ /* 0x000fe80003800000 */
[----:B------:R0:W-:Y:S01]  /*3ad0*/  @!P5 STG.E.U8 desc[UR36][R160.64+0x49], R125 ;  /* 0x0000497da000d986 */ /* 0x0001e2000c101124 */
[----:B------:R-:W-:Y:S05]  /*3ae0*/  @P2 BRA `(.L_x_111) ;  /* 0x00000000000c2947 */ /* 0x000fea0003800000 */
[----:B--2---:R-:W3:Y:S02]  /*3af0*/  LDG.E.U8 R157, desc[UR36][R166.64+0x48] ;  /* 0x00004824a69d7981 */ /* 0x004ee4000c1e1100 */
[----:B---3--:R-:W-:-:S05]  /*3b00*/  PRMT R89, R157, 0x8880, RZ ;  /* 0x000088809d597816 */ /* 0x008fca00000000ff */
[----:B------:R-:W-:-:S07]  /*3b10*/  IMAD R22, R89, R156, RZ ;  /* 0x0000009c59167224 */ /* 0x000fce00078e02ff */
.L_x_111:
[----:B------:R-:W-:Y:S05]  /*3b20*/  BSYNC B1 ;  /* 0x0000000000017941 */ /* 0x000fea0003800000 */
.L_x_110:
        /* <DEDUP_REMOVED lines=11> */
.L_x_113:
[----:B------:R-:W-:Y:S05]  /*3be0*/  BSYNC B1 ;  /* 0x0000000000017941 */ /* 0x000fea0003800000 */
.L_x_112:
[----:B------:R-:W-:Y:S01]  /*3bf0*/  @!P4 IMAD R127, R127, R155, R22 ;  /* 0x0000009b7f7fc224 */ /* 0x000fe200078e0216 */
[----:B------:R-:W-:Y:S04]  /*3c00*/  BSSY B1, `(.L_x_114) ;  /* 0x0000006000017945 */ /* 0x000fe80003800000 */
[----:B------:R0:W-:Y:S01]  /*3c10*/  @!P4 STG.E.U8 desc[UR36][R8.64+0x49], R127 ;  /* 0x0000497f0800c986 */ /* 0x0001e2000c101124 */
[----:B------:R-:W-:Y:S05]  /*3c20*/  @P3 BRA `(.L_x_115) ;  /* 0x00000000000c3947 */ /* 0x000fea0003800000 */
[----:B--2---:R-:W3:Y:S02]  /*3c30*/  LDG.E.U8 R157, desc[UR36][R162.64+0x50] ;  /* 0x00005024a29d7981 */ /* 0x004ee4000c1e1100 */
[----:B---3--:R-:W-:-:S05]  /*3c40*/  PRMT R89, R157, 0x8880, RZ ;  /* 0x000088809d597816 */ /* 0x008fca00000000ff */
[----:B------:R-:W-:-:S07]  /*3c50*/  IMAD R22, R89, R156, RZ ;  /* 0x0000009c59167224 */ /* 0x000fce00078e02ff */
.L_x_115:
[----:B------:R-:W-:Y:S05]  /*3c60*/  BSYNC B1 ;  /* 0x0000000000017941 */ /* 0x000fea0003800000 */
.L_x_114:
[----:B---3--:R-:W-:Y:S01]  /*3c70*/  @!P3 IMAD R89, R128, R155, R22 ;  /* 0x0000009b8059b224 */ /* 0x008fe200078e0216 */
[----:B------:R-:W-:Y:S04]  /*3c80*/  BSSY B1, `(.L_x_116) ;  /* 0x0000006000017945 */ /* 0x000fe80003800000 */
[----:B------:R3:W-:Y:S01]  /*3c90*/  @!P3 STG.E.U8 desc[UR36][R160.64+0x50], R89 ;  /* 0x00005059a000b986 */ /* 0x0007e2000c101124 */
[----:B------:R-:W-:Y:S05]  /*3ca0*/  @P5 BRA `(.L_x_117) ;  /* 0x00000000000c5947 */ /* 0x000fea0003800000 */
[----:B--2---:R-:W3:Y:S02]  /*3cb0*/  LDG.E.U8 R157, desc[UR36][R162.64+0x51] ;  /* 0x00005124a29d7981 */ /* 0x004ee4000c1e1100 */
[----:B---3--:R-:W-:-:S05]  /*3cc0*/  PRMT R89, R157, 0x8880, RZ ;  /* 0x000088809d597816 */ /* 0x008fca00000000ff */
[----:B------:R-:W-:-:S07]  /*3cd0*/  IMAD R22, R89, R156, RZ ;  /* 0x0000009c59167224 */ /* 0x000fce00078e02ff */
.L_x_117:
[----:B------:R-:W-:Y:S05]  /*3ce0*/  BSYNC B1 ;  /* 0x0000000000017941 */ /* 0x000fea0003800000 */
.L_x_116:
[----:B------:R-:W-:Y:S01]  /*3cf0*/  @!P5 IMAD R129, R129, R155, R22 ;  /* 0x0000009b8181d224 */ /* 0x000fe200078e0216 */
[----:B------:R-:W-:Y:S04]  /*3d00*/  BSSY B1, `(.L_x_118) ;  /* 0x0000006000017945 */ /* 0x000fe80003800000 */
[----:B------:R0:W-:Y:S01]  /*3d10*/  @!P5 STG.E.U8 desc[UR36][R160.64+0x51], R129 ;  /* 0x00005181a000d986 */ /* 0x0001e2000c101124 */
[----:B------:R-:W-:Y:S05]  /*3d20*/  @P2 BRA `(.L_x_119) ;  /* 0x00000000000c2947 */ /* 0x000fea0003800000 */
[----:B--2---:R-:W3:Y:S02]  /*3d30*/  LDG.E.U8 R157, desc[UR36][R166.64+0x50] ;  /* 0x00005024a69d7981 */ /* 0x004ee4000c1e1100 */
[----:B---3--:R-:W-:-:S05]  /*3d40*/  PRMT R89, R157, 0x8880, RZ ;  /* 0x000088809d597816 */ /* 0x008fca00000000ff */
[----:B------:R-:W-:-:S07]  /*3d50*/  IMAD R22, R89, R156, RZ ;  /* 0x0000009c59167224 */ /* 0x000fce00078e02ff */
.L_x_119:
[----:B------:R-:W-:Y:S05]  /*3d60*/  BSYNC B1 ;  /* 0x0000000000017941 */ /* 0x000fea0003800000 */
.L_x_118:
        /* <DEDUP_REMOVED lines=11> */
.L_x_121:
[----:B------:R-:W-:Y:S05]  /*3e20*/  BSYNC B1 ;  /* 0x0000000000017941 */ /* 0x000fea0003800000 */
.L_x_120:
[----:B------:R-:W-:Y:S01]  /*3e30*/  @!P4 IMAD R131, R131, R155, R22 ;  /* 0x0000009b8383c224 */ /* 0x000fe200078e0216 */
[----:B------:R-:W-:Y:S04]  /*3e40*/  BSSY B1, `(.L_x_122) ;  /* 0x0000006000017945 */ /* 0x000fe80003800000 */
[----:B------:R0:W-:Y:S01]  /*3e50*/  @!P4 STG.E.U8 desc[UR36][R8.64+0x51], R131 ;  /* 0x000051830800c986 */ /* 0x0001e2000c101124 */
[----:B------:R-:W-:Y:S05]  /*3e60*/  @P3 BRA `(.L_x_123) ;  /* 0x00000000000c3947 */ /* 0x000fea0003800000 */
[----:B--2---:R-:W3:Y:S02]  /*3e70*/  LDG.E.U8 R157, desc[UR36][R162.64+0x58] ;  /* 0x00005824a29d7981 */ /* 0x004ee4000c1e1100 */
[----:B---3--:R-:W-:-:S05]  /*3e80*/  PRMT R89, R157, 0x8880, RZ ;  /* 0x000088809d597816 */ /* 0x008fca00000000ff */
[----:B------:R-:W-:-:S07]  /*3e90*/  IMAD R22, R89, R156, RZ ;  /* 0x0000009c59167224 */ /* 0x000fce00078e02ff */
.L_x_123:
[----:B------:R-:W-:Y:S05]  /*3ea0*/  BSYNC B1 ;  /* 0x0000000000017941 */ /* 0x000fea0003800000 */
.L_x_122:
[----:B---3--:R-:W-:Y:S01]  /*3eb0*/  @!P3 IMAD R89, R132, R155, R22 ;  /* 0x0000009b8459b224 */ /* 0x008fe200078e0216 */
[----:B------:R-:W-:Y:S04]  /*3ec0*/  BSSY B1, `(.L_x_124) ;  /* 0x0000006000017945 */ /* 0x000fe80003800000 */
[----:B------:R3:W-:Y:S01]  /*3ed0*/  @!P3 STG.E.U8 desc[UR36][R160.64+0x58], R89 ;  /* 0x00005859a000b986 */ /* 0x0007e2000c101124 */
[----:B------:R-:W-:Y:S05]  /*3ee0*/  @P5 BRA `(.L_x_125) ;  /* 0x00000000000c5947 */ /* 0x000fea0003800000 */
[----:B--2---:R-:W3:Y:S02]  /*3ef0*/  LDG.E.U8 R157, desc[UR36][R162.64+0x59] ;  /* 0x00005924a29d7981 */ /* 0x004ee4000c1e1100 */
[----:B---3--:R-:W-:-:S05]  /*3f00*/  PRMT R89, R157, 0x8880, RZ ;  /* 0x000088809d597816 */ /* 0x008fca00000000ff */
[----:B------:R-:W-:-:S07]  /*3f10*/  IMAD R22, R89, R156, RZ ;  /* 0x0000009c59167224 */ /* 0x000fce00078e02ff */
.L_x_125:
[----:B------:R-:W-:Y:S05]  /*3f20*/  BSYNC B1 ;  /* 0x0000000000017941 */ /* 0x000fea0003800000 */
.L_x_124:
[----:B------:R-:W-:Y:S01]  /*3f30*/  @!P5 IMAD R133, R133, R155, R22 ;  /* 0x0000009b8585d224 */ /* 0x000fe200078e0216 */
[----:B------:R-:W-:Y:S04]  /*3f40*/  BSSY B1, `(.L_x_126) ;  /* 0x0000006000017945 */ /* 0x000fe80003800000 */
[----:B------:R0:W-:Y:S01]  /*3f50*/  @!P5 STG.E.U8 desc[UR36][R160.64+0x59], R133 ;  /* 0x00005985a000d986 */ /* 0x0001e2000c101124 */
[----:B------:R-:W-:Y:S05]  /*3f60*/  @P2 BRA `(.L_x_127) ;  /* 0x00000000000c2947 */ /* 0x000fea0003800000 */
[----:B--2---:R-:W3:Y:S02]  /*3f70*/  LDG.E.U8 R157, desc[UR36][R166.64+0x58] ;  /* 0x00005824a69d7981 */ /* 0x004ee4000c1e1100 */
[----:B---3--:R-:W-:-:S05]  /*3f80*/  PRMT R89, R157, 0x8880, RZ ;  /* 0x000088809d597816 */ /* 0x008fca00000000ff */
[----:B------:R-:W-:-:S07]  /*3f90*/  IMAD R22, R89, R156, RZ ;  /* 0x0000009c59167224 */ /* 0x000fce00078e02ff */
.L_x_127:
[----:B------:R-:W-:Y:S05]  /*3fa0*/  BSYNC B1 ;  /* 0x0000000000017941 */ /* 0x000fea0003800000 */
.L_x_126:
        /* <DEDUP_REMOVED lines=11> */
.L_x_129:
[----:B------:R-:W-:Y:S05]  /*4060*/  BSYNC B1 ;  /* 0x0000000000017941 */ /* 0x000fea0003800000 */
.L_x_128:
[----:B------:R-:W-:Y:S01]  /*4070*/  @!P4 IMAD R135, R135, R155, R22 ;  /* 0x0000009b8787c224 */ /* 0x000fe200078e0216 */
[----:B------:R-:W-:Y:S04]  /*4080*/  BSSY B1, `(.L_x_130) ;  /* 0x0000006000017945 */ /* 0x000fe80003800000 */
[----:B------:R0:W-:Y:S01]  /*4090*/  @!P4 STG.E.U8 desc[UR36][R8.64+0x59], R135 ;  /* 0x000059870800c986 */ /* 0x0001e2000c101124 */
[----:B------:R-:W-:Y:S05]  /*40a0*/  @P3 BRA `(.L_x_131) ;  /* 0x00000000000c3947 */ /* 0x000fea0003800000 */
[----:B--2---:R-:W3:Y:S02]  /*40b0*/  LDG.E.U8 R157, desc[UR36][R162.64+0x60] ;  /* 0x00006024a29d7981 */ /* 0x004ee4000c1e1100 */
[----:B---3--:R-:W-:-:S05]  /*40c0*/  PRMT R89, R157, 0x8880, RZ ;  /* 0x000088809d597816 */ /* 0x008fca00000000ff */
[----:B------:R-:W-:-:S07]  /*40d0*/  IMAD R22, R89, R156, RZ ;  /* 0x0000009c59167224 */ /* 0x000fce00078e02ff */
.L_x_131:
[----:B------:R-:W-:Y:S05]  /*40e0*/  BSYNC B1 ;  /* 0x0000000000017941 */ /* 0x000fea0003800000 */
.L_x_130:
[----:B---3--:R-:W-:Y:S01]  /*40f0*/  @!P3 IMAD R89, R136, R155, R22 ;  /* 0x0000009b8859b224 */ /* 0x008fe200078e0216 */
[----:B------:R-:W-:Y:S04]  /*4100*/  BSSY B1, `(.L_x_132) ;  /* 0x0000006000017945 */ /* 0x000fe80003800000 */
[----:B------:R3:W-:Y:S01]  /*4110*/  @!P3 STG.E.U8 desc[UR36][R160.64+0x60], R89 ;  /* 0x00006059a000b986 */ /* 0x0007e2000c101124 */
[----:B------:R-:W-:Y:S05]  /*4120*/  @P5 BRA `(.L_x_133) ;  /* 0x00000000000c5947 */ /* 0x000fea0003800000 */
[----:B--2---:R-:W3:Y:S02]  /*4130*/  LDG.E.U8 R157, desc[UR36][R162.64+0x61] ;  /* 0x00006124a29d7981 */ /* 0x004ee4000c1e1100 */
[----:B---3--:R-:W-:-:S05]  /*4140*/  PRMT R89, R157, 0x8880, RZ ;  /* 0x000088809d597816 */ /* 0x008fca00000000ff */
[----:B------:R-:W-:-:S07]  /*4150*/  IMAD R22, R89, R156, RZ ;  /* 0x0000009c59167224 */ /* 0x000fce00078e02ff */
.L_x_133:
[----:B------:R-:W-:Y:S05]  /*4160*/  BSYNC B1 ;  /* 0x0000000000017941 */ /* 0x000fea0003800000 */
.L_x_132:
[----:B------:R-:W-:Y:S01]  /*4170*/  @!P5 IMAD R137, R137, R155, R22 ;  /* 0x0000009b8989d224 */ /* 0x000fe200078e0216 */
[----:B------:R-:W-:Y:S04]  /*4180*/  BSSY B1, `(.L_x_134) ;  /* 0x0000006000017945 */ /* 0x000fe80003800000 */
[----:B------:R0:W-:Y:S01]  /*4190*/  @!P5 STG.E.U8 desc[UR36][R160.64+0x61], R137 ;  /* 0x00006189a000d986 */ /* 0x0001e2000c101124 */
[----:B------:R-:W-:Y:S05]  /*41a0*/  @P2 BRA `(.L_x_135) ;  /* 0x00000000000c2947 */ /* 0x000fea0003800000 */
[----:B--2---:R-:W3:Y:S02]  /*41b0*/  LDG.E.U8 R157, desc[UR36][R166.64+0x60] ;  /* 0x00006024a69d7981 */ /* 0x004ee4000c1e1100 */
[----:B---3--:R-:W-:-:S05]  /*41c0*/  PRMT R89, R157, 0x8880, RZ ;  /* 0x000088809d597816 */ /* 0x008fca00000000ff */
[----:B------:R-:W-:-:S07]  /*41d0*/  IMAD R22, R89, R156, RZ ;  /* 0x0000009c59167224 */ /* 0x000fce00078e02ff */
.L_x_135:
[----:B------:R-:W-:Y:S05]  /*41e0*/  BSYNC B1 ;  /* 0x0000000000017941 */ /* 0x000fea0003800000 */
.L_x_134:
        /* <DEDUP_REMOVED lines=11> */
.L_x_137:
[----:B------:R-:W-:Y:S05]  /*42a0*/  BSYNC B1 ;  /* 0x0000000000017941 */ /* 0x000fea0003800000 */
.L_x_136:
[----:B------:R-:W-:Y:S01]  /*42b0*/  @!P4 IMAD R139, R139, R155, R22 ;  /* 0x0000009b8b8bc224 */ /* 0x000fe200078e0216 */
[----:B------:R-:W-:Y:S04]  /*42c0*/  BSSY B1, `(.L_x_138) ;  /* 0x0000006000017945 */ /* 0x000fe80003800000 */
[----:B------:R0:W-:Y:S01]  /*42d0*/  @!P4 STG.E.U8 desc[UR36][R8.64+0x61], R139 ;  /* 0x0000618b0800c986 */ /* 0x0001e2000c101124 */
[----:B------:R-:W-:Y:S05]  /*42e0*/  @P3 BRA `(.L_x_139) ;  /* 0x00000000000c3947 */ /* 0x000fea0003800000 */
[----:B--2---:R-:W3:Y:S02]  /*42f0*/  LDG.E.U8 R157, desc[UR36][R162.64+0x68] ;  /* 0x00006824a29d7981 */ /* 0x004ee4000c1e1100 */
[----:B---3--:R-:W-:-:S05]  /*4300*/  PRMT R89, R157, 0x8880, RZ ;  /* 0x000088809d597816 */ /* 0x008fca00000000ff */
[----:B------:R-:W-:-:S07]  /*4310*/  IMAD R22, R89, R156, RZ ;  /* 0x0000009c59167224 */ /* 0x000fce00078e02ff */
.L_x_139:
[----:B------:R-:W-:Y:S05]  /*4320*/  BSYNC B1 ;  /* 0x0000000000017941 */ /* 0x000fea0003800000 */
.L_x_138:
[----:B---3--:R-:W-:Y:S01]  /*4330*/  @!P3 IMAD R89, R140, R155, R22 ;  /* 0x0000009b8c59b224 */ /* 0x008fe200078e0216 */
[----:B------:R-:W-:Y:S04]  /*4340*/  BSSY B1, `(.L_x_140) ;  /* 0x0000006000017945 */ /* 0x000fe80003800000 */
[----:B------:R3:W-:Y:S01]  /*4350*/  @!P3 STG.E.U8 desc[UR36][R160.64+0x68], R89 ;  /* 0x00006859a000b986 */ /* 0x0007e2000c101124 */
[----:B------:R-:W-:Y:S05]  /*4360*/  @P5 BRA `(.L_x_141) ;  /* 0x00000000000c5947 */ /* 0x000fea0003800000 */
[----:B--2---:R-:W3:Y:S02]  /*4370*/  LDG.E.U8 R157, desc[UR36][R162.64+0x69] ;  /* 0x00006924a29d7981 */ /* 0x004ee4000c1e1100 */
[----:B---3--:R-:W-:-:S05]  /*4380*/  PRMT R89, R157, 0x8880, RZ ;  /* 0x000088809d597816 */ /* 0x008fca00000000ff */
[----:B------:R-:W-:-:S07]  /*4390*/  IMAD R22, R89, R156, RZ ;  /* 0x0000009c59167224 */ /* 0x000fce00078e02ff */
.L_x_141:
[----:B------:R-:W-:Y:S05]  /*43a0*/  BSYNC B1 ;  /* 0x0000000000017941 */ /* 0x000fea0003800000 */
.L_x_140:
[----:B------:R-:W-:Y:S01]  /*43b0*/  @!P5 IMAD R141, R141, R155, R22 ;  /* 0x0000009b8d8dd224 */ /* 0x000fe200078e0216 */
[----:B------:R-:W-:Y:S04]  /*43c0*/  BSSY B1, `(.L_x_142) ;  /* 0x0000006000017945 */ /* 0x000fe80003800000 */
[----:B------:R0:W-:Y:S01]  /*43d0*/  @!P5 STG.E.U8 desc[UR36][R160.64+0x69], R141 ;  /* 0x0000698da000d986 */ /* 0x0001e2000c101124 */
[----:B------:R-:W-:Y:S05]  /*43e0*/  @P2 BRA `(.L_x_143) ;  /* 0x00000000000c2947 */ /* 0x000fea0003800000 */
[----:B--2---:R-:W3:Y:S02]  /*43f0*/  LDG.E.U8 R157, desc[UR36][R166.64+0x68] ;  /* 0x00006824a69d7981 */ /* 0x004ee4000c1e1100 */
[----:B---3--:R-:W-:-:S05]  /*4400*/  PRMT R89, R157, 0x8880, RZ ;  /* 0x000088809d597816 */ /* 0x008fca00000000ff */
[----:B------:R-:W-:-:S07]  /*4410*/  IMAD R22, R89, R156, RZ ;  /* 0x0000009c59167224 */ /* 0x000fce00078e02ff */
.L_x_143:
[----:B------:R-:W-:Y:S05]  /*4420*/  BSYNC B1 ;  /* 0x0000000000017941 */ /* 0x000fea0003800000 */
.L_x_142:
        /* <DEDUP_REMOVED lines=11> */
.L_x_145:
[----:B------:R-:W-:Y:S05]  /*44e0*/  BSYNC B1 ;  /* 0x0000000000017941 */ /* 0x000fea0003800000 */
.L_x_144:
[----:B------:R-:W-:Y:S01]  /*44f0*/  @!P4 IMAD R143, R143, R155, R22 ;  /* 0x0000009b8f8fc224 */ /* 0x000fe200078e0216 */
[----:B------:R-:W-:Y:S04]  /*4500*/  BSSY B1, `(.L_x_146) ;  /* 0x0000006000017945 */ /* 0x000fe80003800000 */
[----:B------:R0:W-:Y:S01]  /*4510*/  @!P4 STG.E.U8 desc[UR36][R8.64+0x69], R143 ;  /* 0x0000698f0800c986 */ /* 0x0001e2000c101124 */
[----:B------:R-:W-:Y:S05]  /*4520*/  @P3 BRA `(.L_x_147) ;  /* 0x00000000000c3947 */ /* 0x000fea0003800000 */
[----:B--2---:R-:W3:Y:S02]  /*4530*/  LDG.E.U8 R157, desc[UR36][R162.64+0x70] ;  /* 0x00007024a29d7981 */ /* 0x004ee4000c1e1100 */
[----:B---3--:R-:W-:-:S05]  /*4540*/  PRMT R89, R157, 0x8880, RZ ;  /* 0x000088809d597816 */ /* 0x008fca00000000ff */
[----:B------:R-:W-:-:S07]  /*4550*/  IMAD R22, R89, R156, RZ ;  /* 0x0000009c59167224 */ /* 0x000fce00078e02ff */
.L_x_147:
[----:B------:R-:W-:Y:S05]  /*4560*/  BSYNC B1 ;  /* 0x0000000000017941 */ /* 0x000fea0003800000 */
.L_x_146:
[----:B---3--:R-:W-:Y:S01]  /*4570*/  @!P3 IMAD R89, R144, R155, R22 ;  /* 0x0000009b9059b224 */ /* 0x008fe200078e0216 */
[----:B------:R-:W-:Y:S04]  /*4580*/  BSSY B1, `(.L_x_148) ;  /* 0x0000006000017945 */ /* 0x000fe80003800000 */
[----:B------:R3:W-:Y:S01]  /*4590*/  @!P3 STG.E.U8 desc[UR36][R160.64+0x70], R89 ;  /* 0x00007059a000b986 */ /* 0x0007e2000c101124 */
[----:B------:R-:W-:Y:S05]  /*45a0*/  @P5 BRA `(.L_x_149) ;  /* 0x00000000000c5947 */ /* 0x000fea0003800000 */
[----:B--2---:R-:W3:Y:S02]  /*45b0*/  LDG.E.U8 R157, desc[UR36][R162.64+0x71] ;  /* 0x00007124a29d7981 */ /* 0x004ee4000c1e1100 */
[----:B---3--:R-:W-:-:S05]  /*45c0*/  PRMT R89, R157, 0x8880, RZ ;  /* 0x000088809d597816 */ /* 0x008fca00000000ff */
[----:B------:R-:W-:-:S07]  /*45d0*/  IMAD R22, R89, R156, RZ ;  /* 0x0000009c59167224 */ /* 0x000fce00078e02ff */
.L_x_149:
[----:B------:R-:W-:Y:S05]  /*45e0*/  BSYNC B1 ;  /* 0x0000000000017941 */ /* 0x000fea0003800000 */
.L_x_148:
[----:B------:R-:W-:Y:S01]  /*45f0*/  @!P5 IMAD R145, R145, R155, R22 ;  /* 0x0000009b9191d224 */ /* 0x000fe200078e0216 */
[----:B------:R-:W-:Y:S04]  /*4600*/  BSSY B1, `(.L_x_150) ;  /* 0x0000006000017945 */ /* 0x000fe80003800000 */
[----:B------:R0:W-:Y:S01]  /*4610*/  @!P5 STG.E.U8 desc[UR36][R160.64+0x71], R145 ;  /* 0x00007191a000d986 */ /* 0x0001e2000c101124 */
[----:B------:R-:W-:Y:S05]  /*4620*/  @P2 BRA `(.L_x_151) ;  /* 0x00000000000c2947 */ /* 0x000fea0003800000 */
[----:B--2---:R-:W3:Y:S02]  /*4630*/  LDG.E.U8 R157, desc[UR36][R166.64+0x70] ;  /* 0x00007024a69d7981 */ /* 0x004ee4000c1e1100 */
[----:B---3--:R-:W-:-:S05]  /*4640*/  PRMT R89, R157, 0x8880, RZ ;  /* 0x000088809d597816 */ /* 0x008fca00000000ff */
[----:B------:R-:W-:-:S07]  /*4650*/  IMAD R22, R89, R156, RZ ;  /* 0x0000009c59167224 */ /* 0x000fce00078e02ff */
.L_x_151:
[----:B------:R-:W-:Y:S05]  /*4660*/  BSYNC B1 ;  /* 0x0000000000017941 */ /* 0x000fea0003800000 */
.L_x_150:
[C---:B------:R-:W-:Y:S01]  /*4670*/  ISETP.LT.OR P4, PT, R3.reuse, 0x72, !P1 ;  /* 0x000000720300780c */ /* 0x040fe20004f81670 */
[----:B---3--:R-:W-:Y:S01]  /*4680*/  @!P2 IMAD R89, R146, R155, R22 ;  /* 0x0000009b9259a224 */ /* 0x008fe200078e0216 */
[----:B------:R-:W-:Y:S01]  /*4690*/  BSSY B1, `(.L_x_152) ;  /* 0x000000b000017945 */ /* 0x000fe20003800000 */
[----:B------:R-:W-:Y:S02]  /*46a0*/  ISETP.LT.OR P3, PT, R3, 0x79, !P0 ;  /* 0x000000790300780c */ /* 0x000fe40004761670 */
[----:B------:R-:W-:Y:S01]  /*46b0*/  IADD3 R153, P5, R153, 0x80, RZ ;  /* 0x0000008099997810 */ /* 0x000fe20007fbe0ff */
[----:B------:R3:W-:Y:S01]  /*46c0*/  @!P2 STG.E.U8 desc[UR36][R8.64+0x70], R89 ;  /* 0x000070590800a986 */ /* 0x0007e2000c101124 */
[C---:B------:R-:W-:Y:S02]  /*46d0*/  ISETP.LT.OR P2, PT, R3.reuse, 0x79, !P1 ;  /* 0x000000790300780c */ /* 0x040fe40004f41670 */
[C---:B------:R-:W-:Y:S02]  /*46e0*/  ISETP.LT.OR P0, PT, R3.reuse, 0x7a, !P0 ;  /* 0x0000007a0300780c */ /* 0x040fe40004701670 */
[----:B------:R-:W-:-:S02]  /*46f0*/  ISETP.LT.OR P1, PT, R3, 0x7a, !P1 ;  /* 0x0000007a0300780c */ /* 0x000fc40004f21670 */
[----:B------:R-:W-:Y:S11]  /*4700*/  @P4 BRA `(.L_x_153) ;  /* 0x00000000000c4947 */ /* 0x000ff60003800000 */
[----:B--2---:R-:W3:Y:S02]  /*4710*/  LDG.E.U8 R157, desc[UR36][R166.64+0x71] ;  /* 0x00007124a69d7981 */ /* 0x004ee4000c1e1100 */
[----:B---3--:R-:W-:-:S05]  /*4720*/  PRMT R89, R157, 0x8880, RZ ;  /* 0x000088809d597816 */ /* 0x008fca00000000ff */
[----:B------:R-:W-:-:S07]  /*4730*/  IMAD R22, R89, R156, RZ ;  /* 0x0000009c59167224 */ /* 0x000fce00078e02ff */
.L_x_153:
[----:B------:R-:W-:Y:S05]  /*4740*/  BSYNC B1 ;  /* 0x0000000000017941 */ /* 0x000fea0003800000 */
.L_x_152:
[----:B------:R-:W-:Y:S01]  /*4750*/  @!P4 IMAD R147, R147, R155, R22 ;  /* 0x0000009b9393c224 */ /* 0x000fe200078e0216 */
[----:B------:R-:W-:Y:S04]  /*4760*/  BSSY B1, `(.L_x_154) ;  /* 0x0000006000017945 */ /* 0x000fe80003800000 */
[----:B------:R0:W-:Y:S01]  /*4770*/  @!P4 STG.E.U8 desc[UR36][R8.64+0x71], R147 ;  /* 0x000071930800c986 */ /* 0x0001e2000c101124 */
[----:B------:R-:W-:Y:S05]  /*4780*/  @P3 BRA `(.L_x_155) ;  /* 0x00000000000c3947 */ /* 0x000fea0003800000 */
[----:B--2---:R-:W3:Y:S02]  /*4790*/  LDG.E.U8 R157, desc[UR36][R162.64+0x78] ;  /* 0x00007824a29d7981 */ /* 0x004ee4000c1e1100 */
[----:B---3--:R-:W-:-:S05]  /*47a0*/  PRMT R89, R157, 0x8880, RZ ;  /* 0x000088809d597816 */ /* 0x008fca00000000ff */
[----:B------:R-:W-:-:S07]  /*47b0*/  IMAD R22, R89, R156, RZ ;  /* 0x0000009c59167224 */ /* 0x000fce00078e02ff */
.L_x_155:
[----:B------:R-:W-:Y:S05]  /*47c0*/  BSYNC B1 ;  /* 0x0000000000017941 */ /* 0x000fea0003800000 */
.L_x_154:
[----:B---3--:R-:W-:Y:S01]  /*47d0*/  @!P3 IMAD R89, R148, R155, R22 ;  /* 0x0000009b9459b224 */ /* 0x008fe200078e0216 */
[----:B------:R-:W-:Y:S01]  /*47e0*/  BSSY B1, `(.L_x_156) ;  /* 0x0000007000017945 */ /* 0x000fe20003800000 */
[----:B----4-:R-:W-:-:S03]  /*47f0*/  IMAD.X R91, RZ, RZ, R5, P5 ;  /* 0x000000ffff5b7224 */ /* 0x010fc600028e0605 */
[----:B------:R3:W-:Y:S01]  /*4800*/  @!P3 STG.E.U8 desc[UR36][R160.64+0x78], R89 ;  /* 0x00007859a000b986 */ /* 0x0007e2000c101124 */
[----:B------:R-:W-:Y:S05]  /*4810*/  @P0 BRA `(.L_x_157) ;  /* 0x00000000000c0947 */ /* 0x000fea0003800000 */
[----:B--2---:R-:W2:Y:S02]  /*4820*/  LDG.E.U8 R157, desc[UR36][R162.64+0x79] ;  /* 0x00007924a29d7981 */ /* 0x004ea4000c1e1100 */
[----:B--2---:R-:W-:-:S05]  /*4830*/  PRMT R5, R157, 0x8880, RZ ;  /* 0x000088809d057816 */ /* 0x004fca00000000ff */
[----:B------:R-:W-:-:S07]  /*4840*/  IMAD R22, R5, R156, RZ ;  /* 0x0000009c05167224 */ /* 0x000fce00078e02ff */
.L_x_157:
[----:B------:R-:W-:Y:S05]  /*4850*/  BSYNC B1 ;  /* 0x0000000000017941 */ /* 0x000fea0003800000 */
.L_x_156:
[----:B------:R-:W-:Y:S01]  /*4860*/  @!P0 IMAD R149, R149, R155, R22 ;  /* 0x0000009b95958224 */ /* 0x000fe200078e0216 */
[----:B------:R-:W-:Y:S01]  /*4870*/  BSSY B1, `(.L_x_158) ;  /* 0x0000007000017945 */ /* 0x000fe20003800000 */
[----:B------:R-:W-:-:S03]  /*4880*/  IMAD R4, R91, R158, RZ ;  /* 0x0000009e5b047224 */ /* 0x000fc600078e02ff */
[----:B------:R4:W-:Y:S01]  /*4890*/  @!P0 STG.E.U8 desc[UR36][R160.64+0x79], R149 ;  /* 0x00007995a0008986 */ /* 0x0009e2000c101124 */
[----:B------:R-:W-:Y:S05]  /*48a0*/  @P2 BRA `(.L_x_159) ;  /* 0x00000000000c2947 */ /* 0x000fea0003800000 */
[----:B--2---:R-:W2:Y:S02]  /*48b0*/  LDG.E.U8 R157, desc[UR36][R166.64+0x78] ;  /* 0x00007824a69d7981 */ /* 0x004ea4000c1e1100 */
[----:B--2---:R-:W-:-:S05]  /*48c0*/  PRMT R5, R157, 0x8880, RZ ;  /* 0x000088809d057816 */ /* 0x004fca00000000ff */
[----:B------:R-:W-:-:S07]  /*48d0*/  IMAD R22, R5, R156, RZ ;  /* 0x0000009c05167224 */ /* 0x000fce00078e02ff */
.L_x_159:
[----:B------:R-:W-:Y:S05]  /*48e0*/  BSYNC B1 ;  /* 0x0000000000017941 */ /* 0x000fea0003800000 */
.L_x_158:
[----:B------:R-:W-:Y:S01]  /*48f0*/  @!P2 IMAD R5, R150, R155, R22 ;  /* 0x0000009b9605a224 */ /* 0x000fe200078e0216 */
[----:B------:R-:W-:Y:S01]  /*4900*/  BSSY B1, `(.L_x_160) ;  /* 0x0000009000017945 */ /* 0x000fe20003800000 */
[C---:B---3--:R-:W-:Y:S02]  /*4910*/  IMAD R89, R153.reuse, R159, R4 ;  /* 0x0000009f99597224 */ /* 0x048fe400078e0204 */
[CC--:B------:R-:W-:Y:S01]  /*4920*/  IMAD.WIDE.U32 R164, R153.reuse, R158.reuse, R164 ;  /* 0x0000009e99a47225 */ /* 0x0c0fe200078e00a4 */
[----:B------:R3:W-:Y:S03]  /*4930*/  @!P2 STG.E.U8 desc[UR36][R8.64+0x78], R5 ;  /* 0x000078050800a986 */ /* 0x0007e6000c101124 */
[----:B------:R-:W-:Y:S01]  /*4940*/  IMAD.WIDE.U32 R158, R153, R158, R20 ;  /* 0x0000009e999e7225 */ /* 0x000fe200078e0014 */
[----:B------:R-:W-:Y:S06]  /*4950*/  @P1 BRA `(.L_x_161) ;  /* 0x00000000000c1947 */ /* 0x000fec0003800000 */
[----:B--2---:R-:W3:Y:S02]  /*4960*/  LDG.E.U8 R157, desc[UR36][R166.64+0x79] ;  /* 0x00007924a69d7981 */ /* 0x004ee4000c1e1100 */
[----:B---3--:R-:W-:-:S05]  /*4970*/  PRMT R5, R157, 0x8880, RZ ;  /* 0x000088809d057816 */ /* 0x008fca00000000ff */
[----:B------:R-:W-:-:S07]  /*4980*/  IMAD R22, R5, R156, RZ ;  /* 0x0000009c05167224 */ /* 0x000fce00078e02ff */
.L_x_161:
[----:B------:R-:W-:Y:S05]  /*4990*/  BSYNC B1 ;  /* 0x0000000000017941 */ /* 0x000fea0003800000 */
.L_x_160:
[----:B------:R-:W-:Y:S01]  /*49a0*/  @!P1 IMAD R151, R151, R155, R22 ;  /* 0x0000009b97979224 */ /* 0x000fe200078e0216 */
[----:B------:R-:W-:Y:S01]  /*49b0*/  ISETP.GE.AND P2, PT, R0, 0x81, PT ;  /* 0x000000810000780c */ /* 0x000fe20003f46270 */
[----:B------:R-:W-:Y:S01]  /*49c0*/  BSSY B1, `(.L_x_162) ;  /* 0x000000c000017945 */ /* 0x000fe20003800000 */
[----:B------:R-:W-:Y:S02]  /*49d0*/  IADD3 R4, P5, R158, R12, RZ ;  /* 0x0000000c9e047210 */ /* 0x000fe40007fbe0ff */
[----:B------:R0:W-:Y:S01]  /*49e0*/  @!P1 STG.E.U8 desc[UR36][R8.64+0x79], R151 ;  /* 0x0000799708009986 */ /* 0x0001e2000c101124 */
[----:B------:R-:W-:Y:S02]  /*49f0*/  ISETP.LT.OR P1, PT, R3, 0x1, !P2 ;  /* 0x000000010300780c */ /* 0x000fe40005721670 */
[----:B---3--:R-:W-:Y:S02]  /*4a00*/  IADD3.X R5, R13, R159, R89, P5, !PT ;  /* 0x0000009f0d057210 */ /* 0x008fe40002ffe459 */
[----:B------:R-:W-:-:S02]  /*4a10*/  ISETP.GE.AND P0, PT, R0, 0x89, PT ;  /* 0x000000890000780c */ /* 0x000fc40003f06270 */
[----:B------:R-:W-:Y:S02]  /*4a20*/  IADD3 R12, P4, P3, R14, R12, R164 ;  /* 0x0000000c0e0c7210 */ /* 0x000fe40007b9e0a4 */
[----:B------:R-:W-:-:S05]  /*4a30*/  ISETP.LT.OR P5, PT, R3, 0x2, !P2 ;  /* 0x000000020300780c */ /* 0x000fca00057a1670 */
[----:B0-----:R-:W-:Y:S08]  /*4a40*/  @P1 BRA `(.L_x_163) ;  /* 0x00000000000c1947 */ /* 0x001ff00003800000 */
[----:B--2---:R-:W2:Y:S02]  /*4a50*/  LDG.E.U8 R157, desc[UR36][R4.64] ;  /* 0x00000024049d7981 */ /* 0x004ea4000c1e1100 */
[----:B--2---:R-:W-:-:S05]  /*4a60*/  PRMT R9, R157, 0x8880, RZ ;  /* 0x000088809d097816 */ /* 0x004fca00000000ff */
[----:B------:R-:W-:-:S07]  /*4a70*/  IMAD R22, R9, R156, RZ ;  /* 0x0000009c09167224 */ /* 0x000fce00078e02ff */
.L_x_163:
[----:B------:R-:W-:Y:S05]  /*4a80*/  BSYNC B1 ;  /* 0x0000000000017941 */ /* 0x000fea0003800000 */
.L_x_162:
[----:B------:R-:W-:Y:S01]  /*4a90*/  @!P1 IMAD R9, R24, R155, R22 ;  /* 0x0000009b18099224 */ /* 0x000fe200078e0216 */
[----:B------:R-:W-:Y:S01]  /*4aa0*/  BSSY B1, `(.L_x_164) ;  /* 0x0000007000017945 */ /* 0x000fe20003800000 */
[----:B------:R-:W-:-:S03]  /*4ab0*/  IMAD.IADD R164, R89, 0x1, R165 ;  /* 0x0000000159a47824 */ /* 0x000fc600078e02a5 */
[----:B------:R0:W-:Y:S01]  /*4ac0*/  @!P1 STG.E.U8 desc[UR36][R6.64], R9 ;  /* 0x0000000906009986 */ /* 0x0001e2000c101124 */
[----:B------:R-:W-:Y:S05]  /*4ad0*/  @P5 BRA `(.L_x_165) ;  /* 0x00000000000c5947 */ /* 0x000fea0003800000 */
[----:B--2---:R-:W0:Y:S02]  /*4ae0*/  LDG.E.U8 R157, desc[UR36][R4.64+0x1] ;  /* 0x00000124049d7981 */ /* 0x004e24000c1e1100 */
[----:B0-----:R-:W-:-:S05]  /*4af0*/  PRMT R9, R157, 0x8880, RZ ;  /* 0x000088809d097816 */ /* 0x001fca00000000ff */
[----:B------:R-:W-:-:S07]  /*4b00*/  IMAD R22, R9, R156, RZ ;  /* 0x0000009c09167224 */ /* 0x000fce00078e02ff */
.L_x_165:
[----:B------:R-:W-:Y:S05]  /*4b10*/  BSYNC B1 ;  /* 0x0000000000017941 */ /* 0x000fea0003800000 */
.L_x_164:
[----:B------:R-:W-:Y:S01]  /*4b20*/  ISETP.LT.OR P1, PT, R3, 0x1, !P0 ;  /* 0x000000010300780c */ /* 0x000fe20004721670 */
[----:B------:R-:W-:Y:S01]  /*4b30*/  @!P5 IMAD R25, R25, R155, R22 ;  /* 0x0000009b1919d224 */ /* 0x000fe200078e0216 */
[----:B------:R-:W-:Y:S01]  /*4b40*/  BSSY B1, `(.L_x_166) ;  /* 0x000000a000017945 */ /* 0x000fe20003800000 */
[----:B------:R-:W-:Y:S02]  /*4b50*/  IADD3.X R13, R21, R13, R164, P4, P3 ;  /* 0x0000000d150d7210 */ /* 0x000fe400027e64a4 */
[C---:B------:R-:W-:Y:S01]  /*4b60*/  ISETP.LT.OR P4, PT, R3.reuse, 0x2, !P0 ;  /* 0x000000020300780c */ /* 0x040fe20004781670 */
[----:B------:R3:W-:Y:S01]  /*4b70*/  @!P5 STG.E.U8 desc[UR36][R6.64+0x1], R25 ;  /* 0x000001190600d986 */ /* 0x0007e2000c101124 */
[C---:B------:R-:W-:Y:S02]  /*4b80*/  ISETP.LT.OR P5, PT, R3.reuse, 0x9, !P2 ;  /* 0x000000090300780c */ /* 0x040fe400057a1670 */
[----:B------:R-:W-:-:S04]  /*4b90*/  ISETP.LT.OR P3, PT, R3, 0xa, !P2 ;  /* 0x0000000a0300780c */ /* 0x000fc80005761670 */
[----:B------:R-:W-:Y:S09]  /*4ba0*/  @P1 BRA `(.L_x_167) ;  /* 0x00000000000c1947 */ /* 0x000ff20003800000 */
[----:B--2---:R-:W0:Y:S02]  /*4bb0*/  LDG.E.U8 R157, desc[UR36][R12.64] ;  /* 0x000000240c9d7981 */ /* 0x004e24000c1e1100 */
[----:B0-----:R-:W-:-:S05]  /*4bc0*/  PRMT R9, R157, 0x8880, RZ ;  /* 0x000088809d097816 */ /* 0x001fca00000000ff */
[----:B------:R-:W-:-:S07]  /*4bd0*/  IMAD R22, R9, R156, RZ ;  /* 0x0000009c09167224 */ /* 0x000fce00078e02ff */
.L_x_167:
[----:B------:R-:W-:Y:S05]  /*4be0*/  BSYNC B1 ;  /* 0x0000000000017941 */ /* 0x000fea0003800000 */
.L_x_166:
[----:B0-----:R-:W-:Y:S01]  /*4bf0*/  @!P1 IMAD R9, R26, R155, R22 ;  /* 0x0000009b1a099224 */ /* 0x001fe200078e0216 */
[----:B------:R-:W-:Y:S04]  /*4c00*/  BSSY B1, `(.L_x_168) ;  /* 0x0000006000017945 */ /* 0x000fe80003800000 */
[----:B------:R0:W-:Y:S01]  /*4c10*/  @!P1 STG.E.U8 desc[UR36][R10.64], R9 ;  /* 0x000000090a009986 */ /* 0x0001e2000c101124 */
[----:B------:R-:W-:Y:S05]  /*4c20*/  @P4 BRA `(.L_x_169) ;  /* 0x00000000000c4947 */ /* 0x000fea0003800000 */
[----:B--2---:R-:W0:Y:S02]  /*4c30*/  LDG.E.U8 R157, desc[UR36][R12.64+0x1] ;  /* 0x000001240c9d7981 */ /* 0x004e24000c1e1100 */
[----:B0-----:R-:W-:-:S05]  /*4c40*/  PRMT R9, R157, 0x8880, RZ ;  /* 0x000088809d097816 */ /* 0x001fca00000000ff */
[----:B------:R-:W-:-:S07]  /*4c50*/  IMAD R22, R9, R156, RZ ;  /* 0x0000009c09167224 */ /* 0x000fce00078e02ff */
.L_x_169:
[----:B------:R-:W-:Y:S05]  /*4c60*/  BSYNC B1 ;  /* 0x0000000000017941 */ /* 0x000fea0003800000 */
.L_x_168:
[----:B------:R-:W-:Y:S01]  /*4c70*/  @!P4 IMAD R27, R27, R155, R22 ;  /* 0x0000009b1b1bc224 */ /* 0x000fe200078e0216 */
[----:B------:R-:W-:Y:S04]  /*4c80*/  BSSY B1, `(.L_x_170) ;  /* 0x0000006000017945 */ /* 0x000fe80003800000 */
[----:B------:R0:W-:Y:S01]  /*4c90*/  @!P4 STG.E.U8 desc[UR36][R10.64+0x1], R27 ;  /* 0x0000011b0a00c986 */ /* 0x0001e2000c101124 */
[----:B------:R-:W-:Y:S05]  /*4ca0*/  @P5 BRA `(.L_x_171) ;  /* 0x00000000000c5947 */ /* 0x000fea0003800000 */
[----:B--2---:R-:W0:Y:S02]  /*4cb0*/  LDG.E.U8 R157, desc[UR36][R4.64+0x8] ;  /* 0x00000824049d7981 */ /* 0x004e24000c1e1100 */
[----:B0-----:R-:W-:-:S05]  /*4cc0*/  PRMT R9, R157, 0x8880, RZ ;  /* 0x000088809d097816 */ /* 0x001fca00000000ff */
[----:B------:R-:W-:-:S07]  /*4cd0*/  IMAD R22, R9, R156, RZ ;  /* 0x0000009c09167224 */ /* 0x000fce00078e02ff */
.L_x_171:
[----:B------:R-:W-:Y:S05]  /*4ce0*/  BSYNC B1 ;  /* 0x0000000000017941 */ /* 0x000fea0003800000 */
.L_x_170:
[----:B0-----:R-:W-:Y:S01]  /*4cf0*/  @!P5 IMAD R9, R28, R155, R22 ;  /* 0x0000009b1c09d224 */ /* 0x001fe200078e0216 */
[----:B------:R-:W-:Y:S04]  /*4d00*/  BSSY B1, `(.L_x_172) ;  /* 0x0000006000017945 */ /* 0x000fe80003800000 */
[----:B------:R0:W-:Y:S01]  /*4d10*/  @!P5 STG.E.U8 desc[UR36][R6.64+0x8], R9 ;  /* 0x000008090600d986 */ /* 0x0001e2000c101124 */
[----:B------:R-:W-:Y:S05]  /*4d20*/  @P3 BRA `(.L_x_173) ;  /* 0x00000000000c3947 */ /* 0x000fea0003800000 */
[----:B--2---:R-:W0:Y:S02]  /*4d30*/  LDG.E.U8 R157, desc[UR36][R4.64+0x9] ;  /* 0x00000924049d7981 */ /* 0x004e24000c1e1100 */
[----:B0-----:R-:W-:-:S05]  /*4d40*/  PRMT R9, R157, 0x8880, RZ ;  /* 0x000088809d097816 */ /* 0x001fca00000000ff */
[----:B------:R-:W-:-:S07]  /*4d50*/  IMAD R22, R9, R156, RZ ;  /* 0x0000009c09167224 */ /* 0x000fce00078e02ff */
.L_x_173:
[----:B------:R-:W-:Y:S05]  /*4d60*/  BSYNC B1 ;  /* 0x0000000000017941 */ /* 0x000fea0003800000 */
.L_x_172:
[----:B------:R-:W-:Y:S01]  /*4d70*/  ISETP.LT.OR P5, PT, R3, 0x9, !P0 ;  /* 0x000000090300780c */ /* 0x000fe200047a1670 */
[----:B------:R-:W-:Y:S01]  /*4d80*/  @!P3 IMAD R29, R29, R155, R22 ;  /* 0x0000009b1d1db224 */ /* 0x000fe200078e0216 */
[----:B------:R-:W-:Y:S01]  /*4d90*/  BSSY B1, `(.L_x_174) ;  /* 0x0000009000017945 */ /* 0x000fe20003800000 */
[C---:B------:R-:W-:Y:S02]  /*4da0*/  ISETP.LT.OR P4, PT, R3.reuse, 0xa, !P0 ;  /* 0x0000000a0300780c */ /* 0x040fe40004781670 */
[C---:B------:R-:W-:Y:S01]  /*4db0*/  ISETP.LT.OR P1, PT, R3.reuse, 0x12, !P2 ;  /* 0x000000120300780c */ /* 0x040fe20005721670 */
[----:B------:R0:W-:Y:S01]  /*4dc0*/  @!P3 STG.E.U8 desc[UR36][R6.64+0x9], R29 ;  /* 0x0000091d0600b986 */ /* 0x0001e2000c101124 */
[----:B------:R-:W-:-:S06]  /*4dd0*/  ISETP.LT.OR P3, PT, R3, 0x11, !P2 ;  /* 0x000000110300780c */ /* 0x000fcc0005761670 */
[----:B------:R-:W-:Y:S07]  /*4de0*/  @P5 BRA `(.L_x_175) ;  /* 0x00000000000c5947 */ /* 0x000fee0003800000 */
[----:B--2---:R-:W0:Y:S02]  /*4df0*/  LDG.E.U8 R157, desc[UR36][R12.64+0x8] ;  /* 0x000008240c9d7981 */ /* 0x004e24000c1e1100 */
[----:B0-----:R-:W-:-:S05]  /*4e00*/  PRMT R9, R157, 0x8880, RZ ;  /* 0x000088809d097816 */ /* 0x001fca00000000ff */
[----:B------:R-:W-:-:S07]  /*4e10*/  IMAD R22, R9, R156, RZ ;  /* 0x0000009c09167224 */ /* 0x000fce00078e02ff */
.L_x_175:
[----:B------:R-:W-:Y:S05]  /*4e20*/  BSYNC B1 ;  /* 0x0000000000017941 */ /* 0x000fea0003800000 */
.L_x_174:
[----:B0-----:R-:W-:Y:S01]  /*4e30*/  @!P5 IMAD R9, R30, R155, R22 ;  /* 0x0000009b1e09d224 */ /* 0x001fe200078e0216 */
[----:B------:R-:W-:Y:S04]  /*4e40*/  BSSY B1, `(.L_x_176) ;  /* 0x0000006000017945 */ /* 0x000fe80003800000 */
[----:B------:R0:W-:Y:S01]  /*4e50*/  @!P5 STG.E.U8 desc[UR36][R10.64+0x8], R9 ;  /* 0x000008090a00d986 */ /* 0x0001e2000c101124 */
[----:B------:R-:W-:Y:S05]  /*4e60*/  @P4 BRA `(.L_x_177) ;  /* 0x00000000000c4947 */ /* 0x000fea0003800000 */
[----:B--2---:R-:W0:Y:S02]  /*4e70*/  LDG.E.U8 R157, desc[UR36][R12.64+0x9] ;  /* 0x000009240c9d7981 */ /* 0x004e24000c1e1100 */
[----:B0-----:R-:W-:-:S05]  /*4e80*/  PRMT R9, R157, 0x8880, RZ ;  /* 0x000088809d097816 */ /* 0x001fca00000000ff */
[----:B------:R-:W-:-:S07]  /*4e90*/  IMAD R22, R9, R156, RZ ;  /* 0x0000009c09167224 */ /* 0x000fce00078e02ff */
.L_x_177:
[----:B------:R-:W-:Y:S05]  /*4ea0*/  BSYNC B1 ;  /* 0x0000000000017941 */ /* 0x000fea0003800000 */
.L_x_176:
[----:B------:R-:W-:Y:S01]  /*4eb0*/  @!P4 IMAD R31, R31, R155, R22 ;  /* 0x0000009b1f1fc224 */ /* 0x000fe200078e0216 */
[----:B------:R-:W-:Y:S04]  /*4ec0*/  BSSY B1, `(.L_x_178) ;  /* 0x0000006000017945 */ /* 0x000fe80003800000 */
[----:B------:R0:W-:Y:S01]  /*4ed0*/  @!P4 STG.E.U8 desc[UR36][R10.64+0x9], R31 ;  /* 0x0000091f0a00c986 */ /* 0x0001e2000c101124 */
[----:B------:R-:W-:Y:S05]  /*4ee0*/  @P3 BRA `(.L_x_179) ;  /* 0x00000000000c3947 */ /* 0x000fea0003800000 */
[----:B--2---:R-:W0:Y:S02]  /*4ef0*/  LDG.E.U8 R157, desc[UR36][R4.64+0x10] ;  /* 0x00001024049d7981 */ /* 0x004e24000c1e1100 */
[----:B0-----:R-:W-:-:S05]  /*4f00*/  PRMT R9, R157, 0x8880, RZ ;  /* 0x000088809d097816 */ /* 0x001fca00000000ff */
[----:B------:R-:W-:-:S07]  /*4f10*/  IMAD R22, R9, R156, RZ ;  /* 0x0000009c09167224 */ /* 0x000fce00078e02ff */
.L_x_179:
[----:B------:R-:W-:Y:S05]  /*4f20*/  BSYNC B1 ;  /* 0x0000000000017941 */ /* 0x000fea0003800000 */
.L_x_178:
[----:B0-----:R-:W-:Y:S01]  /*4f30*/  @!P3 IMAD R9, R32, R155, R22 ;  /* 0x0000009b2009b224 */ /* 0x001fe200078e0216 */
[----:B------:R-:W-:Y:S04]  /*4f40*/  BSSY B1, `(.L_x_180) ;  /* 0x0000006000017945 */ /* 0x000fe80003800000 */
[----:B------:R0:W-:Y:S01]  /*4f50*/  @!P3 STG.E.U8 desc[UR36][R6.64+0x10], R9 ;  /* 0x000010090600b986 */ /* 0x0001e2000c101124 */
[----:B------:R-:W-:Y:S05]  /*4f60*/  @P1 BRA `(.L_x_181) ;  /* 0x00000000000c1947 */ /* 0x000fea0003800000 */
[----:B--2---:R-:W0:Y:S02]  /*4f70*/  LDG.E.U8 R157, desc[UR36][R4.64+0x11] ;  /* 0x00001124049d7981 */ /* 0x004e24000c1e1100 */
[----:B0-----:R-:W-:-:S05]  /*4f80*/  PRMT R9, R157, 0x8880, RZ ;  /* 0x000088809d097816 */ /* 0x001fca00000000ff */
[----:B------:R-:W-:-:S07]  /*4f90*/  IMAD R22, R9, R156, RZ ;  /* 0x0000009c09167224 */ /* 0x000fce00078e02ff */
.L_x_181:
[----:B------:R-:W-:Y:S05]  /*4fa0*/  BSYNC B1 ;  /* 0x0000000000017941 */ /* 0x000fea0003800000 */
.L_x_180:
        /* <DEDUP_REMOVED lines=11> */
.L_x_183:
[----:B------:R-:W-:Y:S05]  /*5060*/  BSYNC B1 ;  /* 0x0000000000017941 */ /* 0x000fea0003800000 */
.L_x_182:
[----:B0-----:R-:W-:Y:S01]  /*5070*/  @!P4 IMAD R9, R34, R155, R22 ;  /* 0x0000009b2209c224 */ /* 0x001fe200078e0216 */
[----:B------:R-:W-:Y:S04]  /*5080*/  BSSY B1, `(.L_x_184) ;  /* 0x0000006000017945 */ /* 0x000fe80003800000 */
[----:B------:R0:W-:Y:S01]  /*5090*/  @!P4 STG.E.U8 desc[UR36][R10.64+0x10], R9 ;  /* 0x000010090a00c986 */ /* 0x0001e2000c101124 */
[----:B------:R-:W-:Y:S05]  /*50a0*/  @P3 BRA `(.L_x_185) ;  /* 0x00000000000c3947 */ /* 0x000fea0003800000 */
[----:B--2---:R-:W0:Y:S02]  /*50b0*/  LDG.E.U8 R157, desc[UR36][R12.64+0x11] ;  /* 0x000011240c9d7981 */ /* 0x004e24000c1e1100 */
[----:B0-----:R-:W-:-:S05]  /*50c0*/  PRMT R9, R157, 0x8880, RZ ;  /* 0x000088809d097816 */ /* 0x001fca00000000ff */
[----:B------:R-:W-:-:S07]  /*50d0*/  IMAD R22, R9, R156, RZ ;  /* 0x0000009c09167224 */ /* 0x000fce00078e02ff */
.L_x_185:
[----:B------:R-:W-:Y:S05]  /*50e0*/  BSYNC B1 ;  /* 0x0000000000017941 */ /* 0x000fea0003800000 */
.L_x_184:
[----:B------:R-:W-:Y:S01]  /*50f0*/  @!P3 IMAD R35, R35, R155, R22 ;  /* 0x0000009b2323b224 */ /* 0x000fe200078e0216 */
[----:B------:R-:W-:Y:S04]  /*5100*/  BSSY B1, `(.L_x_186) ;  /* 0x0000006000017945 */ /* 0x000fe80003800000 */
[----:B------:R0:W-:Y:S01]  /*5110*/  @!P3 STG.E.U8 desc[UR36][R10.64+0x11], R35 ;  /* 0x000011230a00b986 */ /* 0x0001e2000c101124 */
[----:B------:R-:W-:Y:S05]  /*5120*/  @P5 BRA `(.L_x_187) ;  /* 0x00000000000c5947 */ /* 0x000fea0003800000 */
[----:B--2---:R-:W0:Y:S02]  /*5130*/  LDG.E.U8 R157, desc[UR36][R4.64+0x18] ;  /* 0x00001824049d7981 */ /* 0x004e24000c1e1100 */
[----:B0-----:R-:W-:-:S05]  /*5140*/  PRMT R9, R157, 0x8880, RZ ;  /* 0x000088809d097816 */ /* 0x001fca00000000ff */
[----:B------:R-:W-:-:S07]  /*5150*/  IMAD R22, R9, R156, RZ ;  /* 0x0000009c09167224 */ /* 0x000fce00078e02ff */
.L_x_187:
[----:B------:R-:W-:Y:S05]  /*5160*/  BSYNC B1 ;  /* 0x0000000000017941 */ /* 0x000fea0003800000 */
.L_x_186:
[----:B0-----:R-:W-:Y:S01]  /*5170*/  @!P5 IMAD R9, R36, R155, R22 ;  /* 0x0000009b2409d224 */ /* 0x001fe200078e0216 */
[----:B------:R-:W-:Y:S04]  /*5180*/  BSSY B1, `(.L_x_188) ;  /* 0x0000006000017945 */ /* 0x000fe80003800000 */
[----:B------:R0:W-:Y:S01]  /*5190*/  @!P5 STG.E.U8 desc[UR36][R6.64+0x18], R9 ;  /* 0x000018090600d986 */ /* 0x0001e2000c101124 */
[----:B------:R-:W-:Y:S05]  /*51a0*/  @P1 BRA `(.L_x_189) ;  /* 0x00000000000c1947 */ /* 0x000fea0003800000 */
[----:B--2---:R-:W0:Y:S02]  /*51b0*/  LDG.E.U8 R157, desc[UR36][R4.64+0x19] ;  /* 0x00001924049d7981 */ /* 0x004e24000c1e1100 */
[----:B0-----:R-:W-:-:S05]  /*51c0*/  PRMT R9, R157, 0x8880, RZ ;  /* 0x000088809d097816 */ /* 0x001fca00000000ff */
[----:B------:R-:W-:-:S07]  /*51d0*/  IMAD R22, R9, R156, RZ ;  /* 0x0000009c09167224 */ /* 0x000fce00078e02ff */
.L_x_189:
[----:B------:R-:W-:Y:S05]  /*51e0*/  BSYNC B1 ;  /* 0x0000000000017941 */ /* 0x000fea0003800000 */
.L_x_188:
        /* <DEDUP_REMOVED lines=11> */
.L_x_191:
[----:B------:R-:W-:Y:S05]  /*52a0*/  BSYNC B1 ;  /* 0x0000000000017941 */ /* 0x000fea0003800000 */
.L_x_190:
[----:B0-----:R-:W-:Y:S01]  /*52b0*/  @!P4 IMAD R9, R38, R155, R22 ;  /* 0x0000009b2609c224 */ /* 0x001fe200078e0216 */
[----:B------:R-:W-:Y:S04]  /*52c0*/  BSSY B1, `(.L_x_192) ;  /* 0x0000006000017945 */ /* 0x000fe80003800000 */
[----:B------:R0:W-:Y:S01]  /*52d0*/  @!P4 STG.E.U8 desc[UR36][R10.64+0x18], R9 ;  /* 0x000018090a00c986 */ /* 0x0001e2000c101124 */
[----:B------:R-:W-:Y:S05]  /*52e0*/  @P3 BRA `(.L_x_193) ;  /* 0x00000000000c3947 */ /* 0x000fea0003800000 */
[----:B--2---:R-:W0:Y:S02]  /*52f0*/  LDG.E.U8 R157, desc[UR36][R12.64+0x19] ;  /* 0x000019240c9d7981 */ /* 0x004e24000c1e1100 */
[----:B0-----:R-:W-:-:S05]  /*5300*/  PRMT R9, R157, 0x8880, RZ ;  /* 0x000088809d097816 */ /* 0x001fca00000000ff */
[----:B------:R-:W-:-:S07]  /*5310*/  IMAD R22, R9, R156, RZ ;  /* 0x0000009c09167224 */ /* 0x000fce00078e02ff */
.L_x_193:
[----:B------:R-:W-:Y:S05]  /*5320*/  BSYNC B1 ;  /* 0x0000000000017941 */ /* 0x000fea0003800000 */
.L_x_192:
[----:B------:R-:W-:Y:S01]  /*5330*/  @!P3 IMAD R39, R39, R155, R22 ;  /* 0x0000009b2727b224 */ /* 0x000fe200078e0216 */
[----:B------:R-:W-:Y:S04]  /*5340*/  BSSY B1, `(.L_x_194) ;  /* 0x0000006000017945 */ /* 0x000fe80003800000 */
[----:B------:R0:W-:Y:S01]  /*5350*/  @!P3 STG.E.U8 desc[UR36][R10.64+0x19], R39 ;  /* 0x000019270a00b986 */ /* 0x0001e2000c101124 */
[----:B------:R-:W-:Y:S05]  /*5360*/  @P5 BRA `(.L_x_195) ;  /* 0x00000000000c5947 */ /* 0x000fea0003800000 */
[----:B--2---:R-:W0:Y:S02]  /*5370*/  LDG.E.U8 R157, desc[UR36][R4.64+0x20] ;  /* 0x00002024049d7981 */ /* 0x004e24000c1e1100 */
[----:B0-----:R-:W-:-:S05]  /*5380*/  PRMT R9, R157, 0x8880, RZ ;  /* 0x000088809d097816 */ /* 0x001fca00000000ff */
[----:B------:R-:W-:-:S07]  /*5390*/  IMAD R22, R9, R156, RZ ;  /* 0x0000009c09167224 */ /* 0x000fce00078e02ff */
.L_x_195:
[----:B------:R-:W-:Y:S05]  /*53a0*/  BSYNC B1 ;  /* 0x0000000000017941 */ /* 0x000fea0003800000 */
.L_x_194:
[----:B0-----:R-:W-:Y:S01]  /*53b0*/  @!P5 IMAD R9, R40, R155, R22 ;  /* 0x0000009b2809d224 */ /* 0x001fe200078e0216 */
[----:B------:R-:W-:Y:S04]  /*53c0*/  BSSY B1, `(.L_x_196) ;  /* 0x0000006000017945 */ /* 0x000fe80003800000 */
[----:B------:R0:W-:Y:S01]  /*53d0*/  @!P5 STG.E.U8 desc[UR36][R6.64+0x20], R9 ;  /* 0x000020090600d986 */ /* 0x0001e2000c101124 */
[----:B------:R-:W-:Y:S05]  /*53e0*/  @P1 BRA `(.L_x_197) ;  /* 0x00000000000c1947 */ /* 0x000fea0003800000 */
[----:B--2---:R-:W0:Y:S02]  /*53f0*/  LDG.E.U8 R157, desc[UR36][R4.64+0x21] ;  /* 0x00002124049d7981 */ /* 0x004e24000c1e1100 */
[----:B0-----:R-:W-:-:S05]  /*5400*/  PRMT R9, R157, 0x8880, RZ ;  /* 0x000088809d097816 */ /* 0x001fca00000000ff */
[----:B------:R-:W-:-:S07]  /*5410*/  IMAD R22, R9, R156, RZ ;  /* 0x0000009c09167224 */ /* 0x000fce00078e02ff */
.L_x_197:
[----:B------:R-:W-:Y:S05]  /*5420*/  BSYNC B1 ;  /* 0x0000000000017941 */ /* 0x000fea0003800000 */
.L_x_196:
        /* <DEDUP_REMOVED lines=11> */
.L_x_199:
[----:B------:R-:W-:Y:S05]  /*54e0*/  BSYNC B1 ;  /* 0x0000000000017941 */ /* 0x000fea0003800000 */
.L_x_198:
[----:B0-----:R-:W-:Y:S01]  /*54f0*/  @!P4 IMAD R9, R42, R155, R22 ;  /* 0x0000009b2a09c224 */ /* 0x001fe200078e0216 */
[----:B------:R-:W-:Y:S04]  /*5500*/  BSSY B1, `(.L_x_200) ;  /* 0x0000006000017945 */ /* 0x000fe80003800000 */
[----:B------:R0:W-:Y:S01]  /*5510*/  @!P4 STG.E.U8 desc[UR36][R10.64+0x20], R9 ;  /* 0x000020090a00c986 */ /* 0x0001e2000c101124 */
[----:B------:R-:W-:Y:S05]  /*5520*/  @P3 BRA `(.L_x_201) ;  /* 0x00000000000c3947 */ /* 0x000fea0003800000 */
[----:B--2---:R-:W0:Y:S02]  /*5530*/  LDG.E.U8 R157, desc[UR36][R12.64+0x21] ;  /* 0x000021240c9d7981 */ /* 0x004e24000c1e1100 */
[----:B0-----:R-:W-:-:S05]  /*5540*/  PRMT R9, R157, 0x8880, RZ ;  /* 0x000088809d097816 */ /* 0x001fca00000000ff */
[----:B------:R-:W-:-:S07]  /*5550*/  IMAD R22, R9, R156, RZ ;  /* 0x0000009c09167224 */ /* 0x000fce00078e02ff */
.L_x_201:
[----:B------:R-:W-:Y:S05]  /*5560*/  BSYNC B1 ;  /* 0x0000000000017941 */ /* 0x000fea0003800000 */
.L_x_200:
[----:B------:R-:W-:Y:S01]  /*5570*/  @!P3 IMAD R43, R43, R155, R22 ;  /* 0x0000009b2b2bb224 */ /* 0x000fe200078e0216 */
[----:B------:R-:W-:Y:S04]  /*5580*/  BSSY B1, `(.L_x_202) ;  /* 0x0000006000017945 */ /* 0x000fe80003800000 */
[----:B------:R0:W-:Y:S01]  /*5590*/  @!P3 STG.E.U8 desc[UR36][R10.64+0x21], R43 ;  /* 0x0000212b0a00b986 */ /* 0x0001e2000c101124 */
[----:B------:R-:W-:Y:S05]  /*55a0*/  @P5 BRA `(.L_x_203) ;  /* 0x00000000000c5947 */ /* 0x000fea0003800000 */
[----:B--2---:R-:W0:Y:S02]  /*55b0*/  LDG.E.U8 R157, desc[UR36][R4.64+0x28] ;  /* 0x00002824049d7981 */ /* 0x004e24000c1e1100 */
[----:B0-----:R-:W-:-:S05]  /*55c0*/  PRMT R9, R157, 0x8880, RZ ;  /* 0x000088809d097816 */ /* 0x001fca00000000ff */
[----:B------:R-:W-:-:S07]  /*55d0*/  IMAD R22, R9, R156, RZ ;  /* 0x0000009c09167224 */ /* 0x000fce00078e02ff */
.L_x_203:
[----:B------:R-:W-:Y:S05]  /*55e0*/  BSYNC B1 ;  /* 0x0000000000017941 */ /* 0x000fea0003800000 */
.L_x_202:
[----:B0-----:R-:W-:Y:S01]  /*55f0*/  @!P5 IMAD R9, R44, R155, R22 ;  /* 0x0000009b2c09d224 */ /* 0x001fe200078e0216 */
[----:B------:R-:W-:Y:S04]  /*5600*/  BSSY B1, `(.L_x_204) ;  /* 0x0000006000017945 */ /* 0x000fe80003800000 */
[----:B------:R0:W-:Y:S01]  /*5610*/  @!P5 STG.E.U8 desc[UR36][R6.64+0x28], R9 ;  /* 0x000028090600d986 */ /* 0x0001e2000c101124 */
[----:B------:R-:W-:Y:S05]  /*5620*/  @P1 BRA `(.L_x_205) ;  /* 0x00000000000c1947 */ /* 0x000fea0003800000 */
[----:B--2---:R-:W0:Y:S02]  /*5630*/  LDG.E.U8 R157, desc[UR36][R4.64+0x29] ;  /* 0x00002924049d7981 */ /* 0x004e24000c1e1100 */
[----:B0-----:R-:W-:-:S05]  /*5640*/  PRMT R9, R157, 0x8880, RZ ;  /* 0x000088809d097816 */ /* 0x001fca00000000ff */
[----:B------:R-:W-:-:S07]  /*5650*/  IMAD R22, R9, R156, RZ ;  /* 0x0000009c09167224 */ /* 0x000fce00078e02ff */
.L_x_205:
[----:B------:R-:W-:Y:S05]  /*5660*/  BSYNC B1 ;  /* 0x0000000000017941 */ /* 0x000fea0003800000 */
.L_x_204:
        /* <DEDUP_REMOVED lines=11> */
.L_x_207:
[----:B------:R-:W-:Y:S05]  /*5720*/  BSYNC B1 ;  /* 0x0000000000017941 */ /* 0x000fea0003800000 */
.L_x_206:
[----:B0-----:R-:W-:Y:S01]  /*5730*/  @!P4 IMAD R9, R46, R155, R22 ;  /* 0x0000009b2e09c224 */ /* 0x001fe200078e0216 */
[----:B------:R-:W-:Y:S04]  /*5740*/  BSSY B1, `(.L_x_208) ;  /* 0x0000006000017945 */ /* 0x000fe80003800000 */
[----:B------:R0:W-:Y:S01]  /*5750*/  @!P4 STG.E.U8 desc[UR36][R10.64+0x28], R9 ;  /* 0x000028090a00c986 */ /* 0x0001e2000c101124 */
[----:B------:R-:W-:Y:S05]  /*5760*/  @P3 BRA `(.L_x_209) ;  /* 0x00000000000c3947 */ /* 0x000fea0003800000 */
[----:B--2---:R-:W0:Y:S02]  /*5770*/  LDG.E.U8 R157, desc[UR36][R12.64+0x29] ;  /* 0x000029240c9d7981 */ /* 0x004e24000c1e1100 */
[----:B0-----:R-:W-:-:S05]  /*5780*/  PRMT R9, R157, 0x8880, RZ ;  /* 0x000088809d097816 */ /* 0x001fca00000000ff */
[----:B------:R-:W-:-:S07]  /*5790*/  IMAD R22, R9, R156, RZ ;  /* 0x0000009c09167224 */ /* 0x000fce00078e02ff */
.L_x_209:
[----:B------:R-:W-:Y:S05]  /*57a0*/  BSYNC B1 ;  /* 0x0000000000017941 */ /* 0x000fea0003800000 */
.L_x_208:
[----:B------:R-:W-:Y:S01]  /*57b0*/  @!P3 IMAD R47, R47, R155, R22 ;  /* 0x0000009b2f2fb224 */ /* 0x000fe200078e0216 */
[----:B------:R-:W-:Y:S04]  /*57c0*/  BSSY B1, `(.L_x_210) ;  /* 0x0000006000017945 */ /* 0x000fe80003800000 */
[----:B------:R0:W-:Y:S01]  /*57d0*/  @!P3 STG.E.U8 desc[UR36][R10.64+0x29], R47 ;  /* 0x0000292f0a00b986 */ /* 0x0001e2000c101124 */
[----:B------:R-:W-:Y:S05]  /*57e0*/  @P5 BRA `(.L_x_211) ;  /* 0x00000000000c5947 */ /* 0x000fea0003800000 */
[----:B--2---:R-:W0:Y:S02]  /*57f0*/  LDG.E.U8 R157, desc[UR36][R4.64+0x30] ;  /* 0x00003024049d7981 */ /* 0x004e24000c1e1100 */
[----:B0-----:R-:W-:-:S05]  /*5800*/  PRMT R9, R157, 0x8880, RZ ;  /* 0x000088809d097816 */ /* 0x001fca00000000ff */
[----:B------:R-:W-:-:S07]  /*5810*/  IMAD R22, R9, R156, RZ ;  /* 0x0000009c09167224 */ /* 0x000fce00078e02ff */
.L_x_211:
[----:B------:R-:W-:Y:S05]  /*5820*/  BSYNC B1 ;  /* 0x0000000000017941 */ /* 0x000fea0003800000 */
.L_x_210:
[----:B0-----:R-:W-:Y:S01]  /*5830*/  @!P5 IMAD R9, R48, R155, R22 ;  /* 0x0000009b3009d224 */ /* 0x001fe200078e0216 */
[----:B------:R-:W-:Y:S04]  /*5840*/  BSSY B1, `(.L_x_212) ;  /* 0x0000006000017945 */ /* 0x000fe80003800000 */
[----:B------:R0:W-:Y:S01]  /*5850*/  @!P5 STG.E.U8 desc[UR36][R6.64+0x30], R9 ;  /* 0x000030090600d986 */ /* 0x0001e2000c101124 */
[----:B------:R-:W-:Y:S05]  /*5860*/  @P1 BRA `(.L_x_213) ;  /* 0x00000000000c1947 */ /* 0x000fea0003800000 */
[----:B--2---:R-:W0:Y:S02]  /*5870*/  LDG.E.U8 R157, desc[UR36][R4.64+0x31] ;  /* 0x00003124049d7981 */ /* 0x004e24000c1e1100 */
[----:B0-----:R-:W-:-:S05]  /*5880*/  PRMT R9, R157, 0x8880, RZ ;  /* 0x000088809d097816 */ /* 0x001fca00000000ff */
[----:B------:R-:W-:-:S07]  /*5890*/  IMAD R22, R9, R156, RZ ;  /* 0x0000009c09167224 */ /* 0x000fce00078e02ff */
.L_x_213:
[----:B------:R-:W-:Y:S05]  /*58a0*/  BSYNC B1 ;  /* 0x0000000000017941 */ /* 0x000fea0003800000 */
.L_x_212:
        /* <DEDUP_REMOVED lines=11> */
.L_x_215:
[----:B------:R-:W-:Y:S05]  /*5960*/  BSYNC B1 ;  /* 0x0000000000017941 */ /* 0x000fea0003800000 */
.L_x_214:
[----:B0-----:R-:W-:Y:S01]  /*5970*/  @!P4 IMAD R9, R50, R155, R22 ;  /* 0x0000009b3209c224 */ /* 0x001fe200078e0216 */
[----:B------:R-:W-:Y:S04]  /*5980*/  BSSY B1, `(.L_x_216) ;  /* 0x0000006000017945 */ /* 0x000fe80003800000 */
[----:B------:R0:W-:Y:S01]  /*5990*/  @!P4 STG.E.U8 desc[UR36][R10.64+0x30], R9 ;  /* 0x000030090a00c986 */ /* 0x0001e2000c101124 */
[----:B------:R-:W-:Y:S05]  /*59a0*/  @P3 BRA `(.L_x_217) ;  /* 0x00000000000c3947 */ /* 0x000fea0003800000 */
[----:B--2---:R-:W0:Y:S02]  /*59b0*/  LDG.E.U8 R157, desc[UR36][R12.64+0x31] ;  /* 0x000031240c9d7981 */ /* 0x004e24000c1e1100 */
[----:B0-----:R-:W-:-:S05]  /*59c0*/  PRMT R9, R157, 0x8880, RZ ;  /* 0x000088809d097816 */ /* 0x001fca00000000ff */
[----:B------:R-:W-:-:S07]  /*59d0*/  IMAD R22, R9, R156, RZ ;  /* 0x0000009c09167224 */ /* 0x000fce00078e02ff */
.L_x_217:
[----:B------:R-:W-:Y:S05]  /*59e0*/  BSYNC B1 ;  /* 0x0000000000017941 */ /* 0x000fea0003800000 */
.L_x_216:
[----:B------:R-:W-:Y:S01]  /*59f0*/  @!P3 IMAD R51, R51, R155, R22 ;  /* 0x0000009b3333b224 */ /* 0x000fe200078e0216 */
[----:B------:R-:W-:Y:S04]  /*5a00*/  BSSY B1, `(.L_x_218) ;  /* 0x0000006000017945 */ /* 0x000fe80003800000 */
[----:B------:R0:W-:Y:S01]  /*5a10*/  @!P3 STG.E.U8 desc[UR36][R10.64+0x31], R51 ;  /* 0x000031330a00b986 */ /* 0x0001e2000c101124 */
[----:B------:R-:W-:Y:S05]  /*5a20*/  @P5 BRA `(.L_x_219) ;  /* 0x00000000000c5947 */ /* 0x000fea0003800000 */
[----:B--2---:R-:W0:Y:S02]  /*5a30*/  LDG.E.U8 R157, desc[UR36][R4.64+0x38] ;  /* 0x00003824049d7981 */ /* 0x004e24000c1e1100 */
[----:B0-----:R-:W-:-:S05]  /*5a40*/  PRMT R9, R157, 0x8880, RZ ;  /* 0x000088809d097816 */ /* 0x001fca00000000ff */
[----:B------:R-:W-:-:S07]  /*5a50*/  IMAD R22, R9, R156, RZ ;  /* 0x0000009c09167224 */ /* 0x000fce00078e02ff */
.L_x_219:
[----:B------:R-:W-:Y:S05]  /*5a60*/  BSYNC B1 ;  /* 0x0000000000017941 */ /* 0x000fea0003800000 */
.L_x_218:
[----:B0-----:R-:W-:Y:S01]  /*5a70*/  @!P5 IMAD R9, R52, R155, R22 ;  /* 0x0000009b3409d224 */ /* 0x001fe200078e0216 */
[----:B------:R-:W-:Y:S04]  /*5a80*/  BSSY B1, `(.L_x_220) ;  /* 0x0000006000017945 */ /* 0x000fe80003800000 */
[----:B------:R0:W-:Y:S01]  /*5a90*/  @!P5 STG.E.U8 desc[UR36][R6.64+0x38], R9 ;  /* 0x000038090600d986 */ /* 0x0001e2000c101124 */
[----:B------:R-:W-:Y:S05]  /*5aa0*/  @P1 BRA `(.L_x_221) ;  /* 0x00000000000c1947 */ /* 0x000fea0003800000 */
[----:B--2---:R-:W0:Y:S02]  /*5ab0*/  LDG.E.U8 R157, desc[UR36][R4.64+0x39] ;  /* 0x00003924049d7981 */ /* 0x004e24000c1e1100 */
[----:B0-----:R-:W-:-:S05]  /*5ac0*/  PRMT R9, R157, 0x8880, RZ ;  /* 0x000088809d097816 */ /* 0x001fca00000000ff */
[----:B------:R-:W-:-:S07]  /*5ad0*/  IMAD R22, R9, R156, RZ ;  /* 0x0000009c09167224 */ /* 0x000fce00078e02ff */
.L_x_221:
[----:B------:R-:W-:Y:S05]  /*5ae0*/  BSYNC B1 ;  /* 0x0000000000017941 */ /* 0x000fea0003800000 */
.L_x_220:
        /* <DEDUP_REMOVED lines=11> */
.L_x_223:
[----:B------:R-:W-:Y:S05]  /*5ba0*/  BSYNC B1 ;  /* 0x0000000000017941 */ /* 0x000fea0003800000 */
.L_x_222:
[----:B0-----:R-:W-:Y:S01]  /*5bb0*/  @!P4 IMAD R9, R54, R155, R22 ;  /* 0x0000009b3609c224 */ /* 0x001fe200078e0216 */
[----:B------:R-:W-:Y:S04]  /*5bc0*/  BSSY B1, `(.L_x_224) ;  /* 0x0000006000017945 */ /* 0x000fe80003800000 */
[----:B------:R0:W-:Y:S01]  /*5bd0*/  @!P4 STG.E.U8 desc[UR36][R10.64+0x38], R9 ;  /* 0x000038090a00c986 */ /* 0x0001e2000c101124 */
[----:B------:R-:W-:Y:S05]  /*5be0*/  @P3 BRA `(.L_x_225) ;  /* 0x00000000000c3947 */ /* 0x000fea0003800000 */
[----:B--2---:R-:W0:Y:S02]  /*5bf0*/  LDG.E.U8 R157, desc[UR36][R12.64+0x39] ;  /* 0x000039240c9d7981 */ /* 0x004e24000c1e1100 */
[----:B0-----:R-:W-:-:S05]  /*5c00*/  PRMT R9, R157, 0x8880, RZ ;  /* 0x000088809d097816 */ /* 0x001fca00000000ff */
[----:B------:R-:W-:-:S07]  /*5c10*/  IMAD R22, R9, R156, RZ ;  /* 0x0000009c09167224 */ /* 0x000fce00078e02ff */
.L_x_225:
[----:B------:R-:W-:Y:S05]  /*5c20*/  BSYNC B1 ;  /* 0x0000000000017941 */ /* 0x000fea0003800000 */
.L_x_224:
[----:B------:R-:W-:Y:S01]  /*5c30*/  @!P3 IMAD R55, R55, R155, R22 ;  /* 0x0000009b3737b224 */ /* 0x000fe200078e0216 */
[----:B------:R-:W-:Y:S04]  /*5c40*/  BSSY B1, `(.L_x_226) ;  /* 0x0000006000017945 */ /* 0x000fe80003800000 */
[----:B------:R0:W-:Y:S01]  /*5c50*/  @!P3 STG.E.U8 desc[UR36][R10.64+0x39], R55 ;  /* 0x000039370a00b986 */ /* 0x0001e2000c101124 */
[----:B------:R-:W-:Y:S05]  /*5c60*/  @P5 BRA `(.L_x_227) ;  /* 0x00000000000c5947 */ /* 0x000fea0003800000 */
[----:B--2---:R-:W0:Y:S02]  /*5c70*/  LDG.E.U8 R157, desc[UR36][R4.64+0x40] ;  /* 0x00004024049d7981 */ /* 0x004e24000c1e1100 */
[----:B0-----:R-:W-:-:S05]  /*5c80*/  PRMT R9, R157, 0x8880, RZ ;  /* 0x000088809d097816 */ /* 0x001fca00000000ff */
[----:B------:R-:W-:-:S07]  /*5c90*/  IMAD R22, R9, R156, RZ ;  /* 0x0000009c09167224 */ /* 0x000fce00078e02ff */
.L_x_227:
[----:B------:R-:W-:Y:S05]  /*5ca0*/  BSYNC B1 ;  /* 0x0000000000017941 */ /* 0x000fea0003800000 */
.L_x_226:
[----:B0-----:R-:W-:Y:S01]  /*5cb0*/  @!P5 IMAD R9, R56, R155, R22 ;  /* 0x0000009b3809d224 */ /* 0x001fe200078e0216 */
[----:B------:R-:W-:Y:S04]  /*5cc0*/  BSSY B1, `(.L_x_228) ;  /* 0x0000006000017945 */ /* 0x000fe80003800000 */
[----:B------:R0:W-:Y:S01]  /*5cd0*/  @!P5 STG.E.U8 desc[UR36][R6.64+0x40], R9 ;  /* 0x000040090600d986 */ /* 0x0001e2000c101124 */
[----:B------:R-:W-:Y:S05]  /*5ce0*/  @P1 BRA `(.L_x_229) ;  /* 0x00000000000c1947 */ /* 0x000fea0003800000 */
[----:B--2---:R-:W0:Y:S02]  /*5cf0*/  LDG.E.U8 R157, desc[UR36][R4.64+0x41] ;  /* 0x00004124049d7981 */ /* 0x004e24000c1e1100 */
[----:B0-----:R-:W-:-:S05]  /*5d00*/  PRMT R9, R157, 0x8880, RZ ;  /* 0x000088809d097816 */ /* 0x001fca00000000ff */
[----:B------:R-:W-:-:S07]  /*5d10*/  IMAD R22, R9, R156, RZ ;  /* 0x0000009c09167224 */ /* 0x000fce00078e02ff */
.L_x_229:
[----:B------:R-:W-:Y:S05]  /*5d20*/  BSYNC B1 ;  /* 0x0000000000017941 */ /* 0x000fea0003800000 */
.L_x_228:
        /* <DEDUP_REMOVED lines=11> */
.L_x_231:
[----:B------:R-:W-:Y:S05]  /*5de0*/  BSYNC B1 ;  /* 0x0000000000017941 */ /* 0x000fea0003800000 */
.L_x_230:
[----:B0-----:R-:W-:Y:S01]  /*5df0*/  @!P4 IMAD R9, R58, R155, R22 ;  /* 0x0000009b3a09c224 */ /* 0x001fe200078e0216 */
[----:B------:R-:W-:Y:S04]  /*5e00*/  BSSY B1, `(.L_x_232) ;  /* 0x0000006000017945 */ /* 0x000fe80003800000 */
[----:B------:R0:W-:Y:S01]  /*5e10*/  @!P4 STG.E.U8 desc[UR36][R10.64+0x40], R9 ;  /* 0x000040090a00c986 */ /* 0x0001e2000c101124 */
[----:B------:R-:W-:Y:S05]  /*5e20*/  @P3 BRA `(.L_x_233) ;  /* 0x00000000000c3947 */ /* 0x000fea0003800000 */
[----:B--2---:R-:W0:Y:S02]  /*5e30*/  LDG.E.U8 R157, desc[UR36][R12.64+0x41] ;  /* 0x000041240c9d7981 */ /* 0x004e24000c1e1100 */
[----:B0-----:R-:W-:-:S05]  /*5e40*/  PRMT R9, R157, 0x8880, RZ ;  /* 0x000088809d097816 */ /* 0x001fca00000000ff */
[----:B------:R-:W-:-:S07]  /*5e50*/  IMAD R22, R9, R156, RZ ;  /* 0x0000009c09167224 */ /* 0x000fce00078e02ff */
.L_x_233:
[----:B------:R-:W-:Y:S05]  /*5e60*/  BSYNC B1 ;  /* 0x0000000000017941 */ /* 0x000fea0003800000 */
.L_x_232:
[----:B------:R-:W-:Y:S01]  /*5e70*/  @!P3 IMAD R59, R59, R155, R22 ;  /* 0x0000009b3b3bb224 */ /* 0x000fe200078e0216 */
[----:B------:R-:W-:Y:S04]  /*5e80*/  BSSY B1, `(.L_x_234) ;  /* 0x0000006000017945 */ /* 0x000fe80003800000 */
[----:B------:R0:W-:Y:S01]  /*5e90*/  @!P3 STG.E.U8 desc[UR36][R10.64+0x41], R59 ;  /* 0x0000413b0a00b986 */ /* 0x0001e2000c101124 */
[----:B------:R-:W-:Y:S05]  /*5ea0*/  @P5 BRA `(.L_x_235) ;  /* 0x00000000000c5947 */ /* 0x000fea0003800000 */
[----:B--2---:R-:W0:Y:S02]  /*5eb0*/  LDG.E.U8 R157, desc[UR36][R4.64+0x48] ;  /* 0x00004824049d7981 */ /* 0x004e24000c1e1100 */
[----:B0-----:R-:W-:-:S05]  /*5ec0*/  PRMT R9, R157, 0x8880, RZ ;  /* 0x000088809d097816 */ /* 0x001fca00000000ff */
[----:B------:R-:W-:-:S07]  /*5ed0*/  IMAD R22, R9, R156, RZ ;  /* 0x0000009c09167224 */ /* 0x000fce00078e02ff */
.L_x_235:
[----:B------:R-:W-:Y:S05]  /*5ee0*/  BSYNC B1 ;  /* 0x0000000000017941 */ /* 0x000fea0003800000 */
.L_x_234:
[----:B0-----:R-:W-:Y:S01]  /*5ef0*/  @!P5 IMAD R9, R60, R155, R22 ;  /* 0x0000009b3c09d224 */ /* 0x001fe200078e0216 */
[----:B------:R-:W-:Y:S04]  /*5f00*/  BSSY B1, `(.L_x_236) ;  /* 0x0000006000017945 */ /* 0x000fe80003800000 */
[----:B------:R0:W-:Y:S01]  /*5f10*/  @!P5 STG.E.U8 desc[UR36][R6.64+0x48], R9 ;  /* 0x000048090600d986 */ /* 0x0001e2000c101124 */
[----:B------:R-:W-:Y:S05]  /*5f20*/  @P1 BRA `(.L_x_237) ;  /* 0x00000000000c1947 */ /* 0x000fea0003800000 */
[----:B--2---:R-:W0:Y:S02]  /*5f30*/  LDG.E.U8 R157, desc[UR36][R4.64+0x49] ;  /* 0x00004924049d7981 */ /* 0x004e24000c1e1100 */
[----:B0-----:R-:W-:-:S05]  /*5f40*/  PRMT R9, R157, 0x8880, RZ ;  /* 0x000088809d097816 */ /* 0x001fca00000000ff */
[----:B------:R-:W-:-:S07]  /*5f50*/  IMAD R22, R9, R156, RZ ;  /* 0x0000009c09167224 */ /* 0x000fce00078e02ff */
.L_x_237:
[----:B------:R-:W-:Y:S05]  /*5f60*/  BSYNC B1 ;  /* 0x0000000000017941 */ /* 0x000fea0003800000 */
.L_x_236:
        /* <DEDUP_REMOVED lines=11> */
.L_x_239:
[----:B------:R-:W-:Y:S05]  /*6020*/  BSYNC B1 ;  /* 0x0000000000017941 */ /* 0x000fea0003800000 */
.L_x_238:
[----:B0-----:R-:W-:Y:S01]  /*6030*/  @!P4 IMAD R9, R62, R155, R22 ;  /* 0x0000009b3e09c224 */ /* 0x001fe200078e0216 */
[----:B------:R-:W-:Y:S04]  /*6040*/  BSSY B1, `(.L_x_240) ;  /* 0x0000006000017945 */ /* 0x000fe80003800000 */
[----:B------:R0:W-:Y:S01]  /*6050*/  @!P4 STG.E.U8 desc[UR36][R10.64+0x48], R9 ;  /* 0x000048090a00c986 */ /* 0x0001e2000c101124 */
[----:B------:R-:W-:Y:S05]  /*6060*/  @P3 BRA `(.L_x_241) ;  /* 0x00000000000c3947 */ /* 0x000fea0003800000 */
[----:B--2---:R-:W0:Y:S02]  /*6070*/  LDG.E.U8 R157, desc[UR36][R12.64+0x49] ;  /* 0x000049240c9d7981 */ /* 0x004e24000c1e1100 */
[----:B0-----:R-:W-:-:S05]  /*6080*/  PRMT R9, R157, 0x8880, RZ ;  /* 0x000088809d097816 */ /* 0x001fca00000000ff */
[----:B------:R-:W-:-:S07]  /*6090*/  IMAD R22, R9, R156, RZ ;  /* 0x0000009c09167224 */ /* 0x000fce00078e02ff */
.L_x_241:
[----:B------:R-:W-:Y:S05]  /*60a0*/  BSYNC B1 ;  /* 0x0000000000017941 */ /* 0x000fea0003800000 */
.L_x_240:
[----:B------:R-:W-:Y:S01]  /*60b0*/  @!P3 IMAD R63, R63, R155, R22 ;  /* 0x0000009b3f3fb224 */ /* 0x000fe200078e0216 */
[----:B------:R-:W-:Y:S04]  /*60c0*/  BSSY B1, `(.L_x_242) ;  /* 0x0000006000017945 */ /* 0x000fe80003800000 */
[----:B------:R0:W-:Y:S01]  /*60d0*/  @!P3 STG.E.U8 desc[UR36][R10.64+0x49], R63 ;  /* 0x0000493f0a00b986 */ /* 0x0001e2000c101124 */
[----:B------:R-:W-:Y:S05]  /*60e0*/  @P5 BRA `(.L_x_243) ;  /* 0x00000000000c5947 */ /* 0x000fea0003800000 */
[----:B--2---:R-:W0:Y:S02]  /*60f0*/  LDG.E.U8 R157, desc[UR36][R4.64+0x50] ;  /* 0x00005024049d7981 */ /* 0x004e24000c1e1100 */
[----:B0-----:R-:W-:-:S05]  /*6100*/  PRMT R9, R157, 0x8880, RZ ;  /* 0x000088809d097816 */ /* 0x001fca00000000ff */
[----:B------:R-:W-:-:S07]  /*6110*/  IMAD R22, R9, R156, RZ ;  /* 0x0000009c09167224 */ /* 0x000fce00078e02ff */
.L_x_243:
[----:B------:R-:W-:Y:S05]  /*6120*/  BSYNC B1 ;  /* 0x0000000000017941 */ /* 0x000fea0003800000 */
.L_x_242:
[----:B0-----:R-:W-:Y:S01]  /*6130*/  @!P5 IMAD R9, R64, R155, R22 ;  /* 0x0000009b4009d224 */ /* 0x001fe200078e0216 */
[----:B------:R-:W-:Y:S04]  /*6140*/  BSSY B1, `(.L_x_244) ;  /* 0x0000006000017945 */ /* 0x000fe80003800000 */
[----:B------:R0:W-:Y:S01]  /*6150*/  @!P5 STG.E.U8 desc[UR36][R6.64+0x50], R9 ;  /* 0x000050090600d986 */ /* 0x0001e2000c101124 */
[----:B------:R-:W-:Y:S05]  /*6160*/  @P1 BRA `(.L_x_245) ;  /* 0x00000000000c1947 */ /* 0x000fea0003800000 */
[----:B--2---:R-:W0:Y:S02]  /*6170*/  LDG.E.U8 R157, desc[UR36][R4.64+0x51] ;  /* 0x00005124049d7981 */ /* 0x004e24000c1e1100 */
[----:B0-----:R-:W-:-:S05]  /*6180*/  PRMT R9, R157, 0x8880, RZ ;  /* 0x000088809d097816 */ /* 0x001fca00000000ff */
[----:B------:R-:W-:-:S07]  /*6190*/  IMAD R22, R9, R156, RZ ;  /* 0x0000009c09167224 */ /* 0x000fce00078e02ff */
.L_x_245:
[----:B------:R-:W-:Y:S05]  /*61a0*/  BSYNC B1 ;  /* 0x0000000000017941 */ /* 0x000fea0003800000 */
.L_x_244:
        /* <DEDUP_REMOVED lines=11> */
.L_x_247:
[----:B------:R-:W-:Y:S05]  /*6260*/  BSYNC B1 ;  /* 0x0000000000017941 */ /* 0x000fea0003800000 */
.L_x_246:
[----:B0-----:R-:W-:Y:S01]  /*6270*/  @!P4 IMAD R9, R66, R155, R22 ;  /* 0x0000009b4209c224 */ /* 0x001fe200078e0216 */
[----:B------:R-:W-:Y:S04]  /*6280*/  BSSY B1, `(.L_x_248) ;  /* 0x0000006000017945 */ /* 0x000fe80003800000 */
[----:B------:R0:W-:Y:S01]  /*6290*/  @!P4 STG.E.U8 desc[UR36][R10.64+0x50], R9 ;  /* 0x000050090a00c986 */ /* 0x0001e2000c101124 */
[----:B------:R-:W-:Y:S05]  /*62a0*/  @P3 BRA `(.L_x_249) ;  /* 0x00000000000c3947 */ /* 0x000fea0003800000 */
[----:B--2---:R-:W0:Y:S02]  /*62b0*/  LDG.E.U8 R157, desc[UR36][R12.64+0x51] ;  /* 0x000051240c9d7981 */ /* 0x004e24000c1e1100 */
[----:B0-----:R-:W-:-:S05]  /*62c0*/  PRMT R9, R157, 0x8880, RZ ;  /* 0x000088809d097816 */ /* 0x001fca00000000ff */
[----:B------:R-:W-:-:S07]  /*62d0*/  IMAD R22, R9, R156, RZ ;  /* 0x0000009c09167224 */ /* 0x000fce00078e02ff */
.L_x_249:
[----:B------:R-:W-:Y:S05]  /*62e0*/  BSYNC B1 ;  /* 0x0000000000017941 */ /* 0x000fea0003800000 */
.L_x_248:
[----:B------:R-:W-:Y:S01]  /*62f0*/  @!P3 IMAD R67, R67, R155, R22 ;  /* 0x0000009b4343b224 */ /* 0x000fe200078e0216 */
[----:B------:R-:W-:Y:S04]  /*6300*/  BSSY B1, `(.L_x_250) ;  /* 0x0000006000017945 */ /* 0x000fe80003800000 */
[----:B------:R0:W-:Y:S01]  /*6310*/  @!P3 STG.E.U8 desc[UR36][R10.64+0x51], R67 ;  /* 0x000051430a00b986 */ /* 0x0001e2000c101124 */
[----:B------:R-:W-:Y:S05]  /*6320*/  @P5 BRA `(.L_x_251) ;  /* 0x00000000000c5947 */ /* 0x000fea0003800000 */
[----:B--2---:R-:W0:Y:S02]  /*6330*/  LDG.E.U8 R157, desc[UR36][R4.64+0x58] ;  /* 0x00005824049d7981 */ /* 0x004e24000c1e1100 */
[----:B0-----:R-:W-:-:S05]  /*6340*/  PRMT R9, R157, 0x8880, RZ ;  /* 0x000088809d097816 */ /* 0x001fca00000000ff */
[----:B------:R-:W-:-:S07]  /*6350*/  IMAD R22, R9, R156, RZ ;  /* 0x0000009c09167224 */ /* 0x000fce00078e02ff */
.L_x_251:
[----:B------:R-:W-:Y:S05]  /*6360*/  BSYNC B1 ;  /* 0x0000000000017941 */ /* 0x000fea0003800000 */
.L_x_250:
[----:B0-----:R-:W-:Y:S01]  /*6370*/  @!P5 IMAD R9, R68, R155, R22 ;  /* 0x0000009b4409d224 */ /* 0x001fe200078e0216 */
[----:B------:R-:W-:Y:S04]  /*6380*/  BSSY B1, `(.L_x_252) ;  /* 0x0000006000017945 */ /* 0x000fe80003800000 */
[----:B------:R0:W-:Y:S01]  /*6390*/  @!P5 STG.E.U8 desc[UR36][R6.64+0x58], R9 ;  /* 0x000058090600d986 */ /* 0x0001e2000c101124 */
[----:B------:R-:W-:Y:S05]  /*63a0*/  @P1 BRA `(.L_x_253) ;  /* 0x00000000000c1947 */ /* 0x000fea0003800000 */
[----:B--2---:R-:W0:Y:S02]  /*63b0*/  LDG.E.U8 R157, desc[UR36][R4.64+0x59] ;  /* 0x00005924049d7981 */ /* 0x004e24000c1e1100 */
[----:B0-----:R-:W-:-:S05]  /*63c0*/  PRMT R9, R157, 0x8880, RZ ;  /* 0x000088809d097816 */ /* 0x001fca00000000ff */
[----:B------:R-:W-:-:S07]  /*63d0*/  IMAD R22, R9, R156, RZ ;  /* 0x0000009c09167224 */ /* 0x000fce00078e02ff */
.L_x_253:
[----:B------:R-:W-:Y:S05]  /*63e0*/  BSYNC B1 ;  /* 0x0000000000017941 */ /* 0x000fea0003800000 */
.L_x_252:
        /* <DEDUP_REMOVED lines=11> */
.L_x_255:
[----:B------:R-:W-:Y:S05]  /*64a0*/  BSYNC B1 ;  /* 0x0000000000017941 */ /* 0x000fea0003800000 */
.L_x_254:
[----:B0-----:R-:W-:Y:S01]  /*64b0*/  @!P4 IMAD R9, R70, R155, R22 ;  /* 0x0000009b4609c224 */ /* 0x001fe200078e0216 */
[----:B------:R-:W-:Y:S04]  /*64c0*/  BSSY B1, `(.L_x_256) ;  /* 0x0000006000017945 */ /* 0x000fe80003800000 */
[----:B------:R0:W-:Y:S01]  /*64d0*/  @!P4 STG.E.U8 desc[UR36][R10.64+0x58], R9 ;  /* 0x000058090a00c986 */ /* 0x0001e2000c101124 */
[----:B------:R-:W-:Y:S05]  /*64e0*/  @P3 BRA `(.L_x_257) ;  /* 0x00000000000c3947 */ /* 0x000fea0003800000 */
[----:B--2---:R-:W0:Y:S02]  /*64f0*/  LDG.E.U8 R157, desc[UR36][R12.64+0x59] ;  /* 0x000059240c9d7981 */ /* 0x004e24000c1e1100 */
[----:B0-----:R-:W-:-:S05]  /*6500*/  PRMT R9, R157, 0x8880, RZ ;  /* 0x000088809d097816 */ /* 0x001fca00000000ff */
[----:B------:R-:W-:-:S07]  /*6510*/  IMAD R22, R9, R156, RZ ;  /* 0x0000009c09167224 */ /* 0x000fce00078e02ff */
.L_x_257:
[----:B------:R-:W-:Y:S05]  /*6520*/  BSYNC B1 ;  /* 0x0000000000017941 */ /* 0x000fea0003800000 */
.L_x_256:
[----:B------:R-:W-:Y:S01]  /*6530*/  @!P3 IMAD R71, R71, R155, R22 ;  /* 0x0000009b4747b224 */ /* 0x000fe200078e0216 */
[----:B------:R-:W-:Y:S04]  /*6540*/  BSSY B1, `(.L_x_258) ;  /* 0x0000006000017945 */ /* 0x000fe80003800000 */
[----:B------:R0:W-:Y:S01]  /*6550*/  @!P3 STG.E.U8 desc[UR36][R10.64+0x59], R71 ;  /* 0x000059470a00b986 */ /* 0x0001e2000c101124 */
[----:B------:R-:W-:Y:S05]  /*6560*/  @P5 BRA `(.L_x_259) ;  /* 0x00000000000c5947 */ /* 0x000fea0003800000 */
[----:B--2---:R-:W0:Y:S02]  /*6570*/  LDG.E.U8 R157, desc[UR36][R4.64+0x60] ;  /* 0x00006024049d7981 */ /* 0x004e24000c1e1100 */
[----:B0-----:R-:W-:-:S05]  /*6580*/  PRMT R9, R157, 0x8880, RZ ;  /* 0x000088809d097816 */ /* 0x001fca00000000ff */
[----:B------:R-:W-:-:S07]  /*6590*/  IMAD R22, R9, R156, RZ ;  /* 0x0000009c09167224 */ /* 0x000fce00078e02ff */
.L_x_259:
[----:B------:R-:W-:Y:S05]  /*65a0*/  BSYNC B1 ;  /* 0x0000000000017941 */ /* 0x000fea0003800000 */
.L_x_258:
[----:B0-----:R-:W-:Y:S01]  /*65b0*/  @!P5 IMAD R9, R72, R155, R22 ;  /* 0x0000009b4809d224 */ /* 0x001fe200078e0216 */
[----:B------:R-:W-:Y:S04]  /*65c0*/  BSSY B1, `(.L_x_260) ;  /* 0x0000006000017945 */ /* 0x000fe80003800000 */
[----:B------:R0:W-:Y:S01]  /*65d0*/  @!P5 STG.E.U8 desc[UR36][R6.64+0x60], R9 ;  /* 0x000060090600d986 */ /* 0x0001e2000c101124 */
[----:B------:R-:W-:Y:S05]  /*65e0*/  @P1 BRA `(.L_x_261) ;  /* 0x00000000000c1947 */ /* 0x000fea0003800000 */
[----:B--2---:R-:W0:Y:S02]  /*65f0*/  LDG.E.U8 R157, desc[UR36][R4.64+0x61] ;  /* 0x00006124049d7981 */ /* 0x004e24000c1e1100 */
[----:B0-----:R-:W-:-:S05]  /*6600*/  PRMT R9, R157, 0x8880, RZ ;  /* 0x000088809d097816 */ /* 0x001fca00000000ff */
[----:B------:R-:W-:-:S07]  /*6610*/  IMAD R22, R9, R156, RZ ;  /* 0x0000009c09167224 */ /* 0x000fce00078e02ff */
.L_x_261:
[----:B------:R-:W-:Y:S05]  /*6620*/  BSYNC B1 ;  /* 0x0000000000017941 */ /* 0x000fea0003800000 */
.L_x_260:
        /* <DEDUP_REMOVED lines=11> */
.L_x_263:
[----:B------:R-:W-:Y:S05]  /*66e0*/  BSYNC B1 ;  /* 0x0000000000017941 */ /* 0x000fea0003800000 */
.L_x_262:
[----:B0-----:R-:W-:Y:S01]  /*66f0*/  @!P4 IMAD R9, R74, R155, R22 ;  /* 0x0000009b4a09c224 */ /* 0x001fe200078e0216 */
[----:B------:R-:W-:Y:S04]  /*6700*/  BSSY B1, `(.L_x_264) ;  /* 0x0000006000017945 */ /* 0x000fe80003800000 */
[----:B------:R0:W-:Y:S01]  /*6710*/  @!P4 STG.E.U8 desc[UR36][R10.64+0x60], R9 ;  /* 0x000060090a00c986 */ /* 0x0001e2000c101124 */
[----:B------:R-:W-:Y:S05]  /*6720*/  @P3 BRA `(.L_x_265) ;  /* 0x00000000000c3947 */ /* 0x000fea0003800000 */
[----:B--2---:R-:W0:Y:S02]  /*6730*/  LDG.E.U8 R157, desc[UR36][R12.64+0x61] ;  /* 0x000061240c9d7981 */ /* 0x004e24000c1e1100 */
[----:B0-----:R-:W-:-:S05]  /*6740*/  PRMT R9, R157, 0x8880, RZ ;  /* 0x000088809d097816 */ /* 0x001fca00000000ff */
[----:B------:R-:W-:-:S07]  /*6750*/  IMAD R22, R9, R156, RZ ;  /* 0x0000009c09167224 */ /* 0x000fce00078e02ff */
.L_x_265:
[----:B------:R-:W-:Y:S05]  /*6760*/  BSYNC B1 ;  /* 0x0000000000017941 */ /* 0x000fea0003800000 */
.L_x_264:
[----:B------:R-:W-:Y:S01]  /*6770*/  @!P3 IMAD R75, R75, R155, R22 ;  /* 0x0000009b4b4bb224 */ /* 0x000fe200078e0216 */
[----:B------:R-:W-:Y:S04]  /*6780*/  BSSY B1, `(.L_x_266) ;  /* 0x0000006000017945 */ /* 0x000fe80003800000 */
[----:B------:R0:W-:Y:S01]  /*6790*/  @!P3 STG.E.U8 desc[UR36][R10.64+0x61], R75 ;  /* 0x0000614b0a00b986 */ /* 0x0001e2000c101124 */
[----:B------:R-:W-:Y:S05]  /*67a0*/  @P5 BRA `(.L_x_267) ;  /* 0x00000000000c5947 */ /* 0x000fea0003800000 */
[----:B--2---:R-:W0:Y:S02]  /*67b0*/  LDG.E.U8 R157, desc[UR36][R4.64+0x68] ;  /* 0x00006824049d7981 */ /* 0x004e24000c1e1100 */
[----:B0-----:R-:W-:-:S05]  /*67c0*/  PRMT R9, R157, 0x8880, RZ ;  /* 0x000088809d097816 */ /* 0x001fca00000000ff */
[----:B------:R-:W-:-:S07]  /*67d0*/  IMAD R22, R9, R156, RZ ;  /* 0x0000009c09167224 */ /* 0x000fce00078e02ff */
.L_x_267:
[----:B------:R-:W-:Y:S05]  /*67e0*/  BSYNC B1 ;  /* 0x0000000000017941 */ /* 0x000fea0003800000 */
.L_x_266:
[----:B0-----:R-:W-:Y:S01]  /*67f0*/  @!P5 IMAD R9, R76, R155, R22 ;  /* 0x0000009b4c09d224 */ /* 0x001fe200078e0216 */
[----:B------:R-:W-:Y:S04]  /*6800*/  BSSY B1, `(.L_x_268) ;  /* 0x0000006000017945 */ /* 0x000fe80003800000 */
[----:B------:R0:W-:Y:S01]  /*6810*/  @!P5 STG.E.U8 desc[UR36][R6.64+0x68], R9 ;  /* 0x000068090600d986 */ /* 0x0001e2000c101124 */
[----:B------:R-:W-:Y:S05]  /*6820*/  @P1 BRA `(.L_x_269) ;  /* 0x00000000000c1947 */ /* 0x000fea0003800000 */
[----:B--2---:R-:W0:Y:S02]  /*6830*/  LDG.E.U8 R157, desc[UR36][R4.64+0x69] ;  /* 0x00006924049d7981 */ /* 0x004e24000c1e1100 */
[----:B0-----:R-:W-:-:S05]  /*6840*/  PRMT R9, R157, 0x8880, RZ ;  /* 0x000088809d097816 */ /* 0x001fca00000000ff */
[----:B------:R-:W-:-:S07]  /*6850*/  IMAD R22, R9, R156, RZ ;  /* 0x0000009c09167224 */ /* 0x000fce00078e02ff */
.L_x_269:
[----:B------:R-:W-:Y:S05]  /*6860*/  BSYNC B1 ;  /* 0x0000000000017941 */ /* 0x000fea0003800000 */
.L_x_268:
        /* <DEDUP_REMOVED lines=11> */
.L_x_271:
[----:B------:R-:W-:Y:S05]  /*6920*/  BSYNC B1 ;  /* 0x0000000000017941 */ /* 0x000fea0003800000 */
.L_x_270:
[----:B0-----:R-:W-:Y:S01]  /*6930*/  @!P4 IMAD R9, R78, R155, R22 ;  /* 0x0000009b4e09c224 */ /* 0x001fe200078e0216 */
[----:B------:R-:W-:Y:S04]  /*6940*/  BSSY B1, `(.L_x_272) ;  /* 0x0000006000017945 */ /* 0x000fe80003800000 */
[----:B------:R0:W-:Y:S01]  /*6950*/  @!P4 STG.E.U8 desc[UR36][R10.64+0x68], R9 ;  /* 0x000068090a00c986 */ /* 0x0001e2000c101124 */
[----:B------:R-:W-:Y:S05]  /*6960*/  @P3 BRA `(.L_x_273) ;  /* 0x00000000000c3947 */ /* 0x000fea0003800000 */
[----:B--2---:R-:W0:Y:S02]  /*6970*/  LDG.E.U8 R157, desc[UR36][R12.64+0x69] ;  /* 0x000069240c9d7981 */ /* 0x004e24000c1e1100 */
[----:B0-----:R-:W-:-:S05]  /*6980*/  PRMT R9, R157, 0x8880, RZ ;  /* 0x000088809d097816 */ /* 0x001fca00000000ff */
[----:B------:R-:W-:-:S07]  /*6990*/  IMAD R22, R9, R156, RZ ;  /* 0x0000009c09167224 */ /* 0x000fce00078e02ff */
.L_x_273:
[----:B------:R-:W-:Y:S05]  /*69a0*/  BSYNC B1 ;  /* 0x0000000000017941 */ /* 0x000fea0003800000 */
.L_x_272:
[----:B------:R-:W-:Y:S01]  /*69b0*/  @!P3 IMAD R79, R79, R155, R22 ;  /* 0x0000009b4f4fb224 */ /* 0x000fe200078e0216 */
[----:B------:R-:W-:Y:S04]  /*69c0*/  BSSY B1, `(.L_x_274) ;  /* 0x0000006000017945 */ /* 0x000fe80003800000 */
[----:B------:R0:W-:Y:S01]  /*69d0*/  @!P3 STG.E.U8 desc[UR36][R10.64+0x69], R79 ;  /* 0x0000694f0a00b986 */ /* 0x0001e2000c101124 */
[----:B------:R-:W-:Y:S05]  /*69e0*/  @P5 BRA `(.L_x_275) ;  /* 0x00000000000c5947 */ /* 0x000fea0003800000 */
[----:B--2---:R-:W0:Y:S02]  /*69f0*/  LDG.E.U8 R157, desc[UR36][R4.64+0x70] ;  /* 0x00007024049d7981 */ /* 0x004e24000c1e1100 */
[----:B0-----:R-:W-:-:S05]  /*6a00*/  PRMT R9, R157, 0x8880, RZ ;  /* 0x000088809d097816 */ /* 0x001fca00000000ff */
[----:B------:R-:W-:-:S07]  /*6a10*/  IMAD R22, R9, R156, RZ ;  /* 0x0000009c09167224 */ /* 0x000fce00078e02ff */
.L_x_275:
[----:B------:R-:W-:Y:S05]  /*6a20*/  BSYNC B1 ;  /* 0x0000000000017941 */ /* 0x000fea0003800000 */
.L_x_274:
[----:B0-----:R-:W-:Y:S01]  /*6a30*/  @!P5 IMAD R9, R80, R155, R22 ;  /* 0x0000009b5009d224 */ /* 0x001fe200078e0216 */
[----:B------:R-:W-:Y:S04]  /*6a40*/  BSSY B1, `(.L_x_276) ;  /* 0x0000006000017945 */ /* 0x000fe80003800000 */
[----:B------:R0:W-:Y:S01]  /*6a50*/  @!P5 STG.E.U8 desc[UR36][R6.64+0x70], R9 ;  /* 0x000070090600d986 */ /* 0x0001e2000c101124 */
[----:B------:R-:W-:Y:S05]  /*6a60*/  @P1 BRA `(.L_x_277) ;  /* 0x00000000000c1947 */ /* 0x000fea0003800000 */
[----:B--2---:R-:W0:Y:S02]  /*6a70*/  LDG.E.U8 R157, desc[UR36][R4.64+0x71] ;  /* 0x00007124049d7981 */ /* 0x004e24000c1e1100 */
[----:B0-----:R-:W-:-:S05]  /*6a80*/  PRMT R9, R157, 0x8880, RZ ;  /* 0x000088809d097816 */ /* 0x001fca00000000ff */
[----:B------:R-:W-:-:S07]  /*6a90*/  IMAD R22, R9, R156, RZ ;  /* 0x0000009c09167224 */ /* 0x000fce00078e02ff */
.L_x_277:
[----:B------:R-:W-:Y:S05]  /*6aa0*/  BSYNC B1 ;  /* 0x0000000000017941 */ /* 0x000fea0003800000 */
.L_x_276:
[----:B------:R-:W-:Y:S01]  /*6ab0*/  ISETP.LT.OR P4, PT, R3, 0x71, !P0 ;  /* 0x000000710300780c */ /* 0x000fe20004781670 */
[----:B------:R-:W-:Y:S01]  /*6ac0*/  @!P1 IMAD R81, R81, R155, R22 ;  /* 0x0000009b51519224 */ /* 0x000fe200078e0216 */
[----:B------:R-:W-:Y:S01]  /*6ad0*/  BSSY B1, `(.L_x_278) ;  /* 0x000000a000017945 */ /* 0x000fe20003800000 */
[C---:B------:R-:W-:Y:S02]  /*6ae0*/  ISETP.LT.OR P3, PT, R3.reuse, 0x72, !P0 ;  /* 0x000000720300780c */ /* 0x040fe40004761670 */
        /* <DEDUP_REMOVED lines=8> */
.L_x_279:
[----:B------:R-:W-:Y:S05]  /*6b70*/  BSYNC B1 ;  /* 0x0000000000017941 */ /* 0x000fea0003800000 */
.L_x_278:
[----:B0-----:R-:W-:Y:S01]  /*6b80*/  @!P4 IMAD R9, R82, R155, R22 ;  /* 0x0000009b5209c224 */ /* 0x001fe200078e0216 */
[----:B------:R-:W-:Y:S04]  /*6b90*/  BSSY B1, `(.L_x_280) ;  /* 0x0000006000017945 */ /* 0x000fe80003800000 */
[----:B------:R0:W-:Y:S01]  /*6ba0*/  @!P4 STG.E.U8 desc[UR36][R10.64+0x70], R9 ;  /* 0x000070090a00c986 */ /* 0x0001e2000c101124 */
[----:B------:R-:W-:Y:S05]  /*6bb0*/  @P3 BRA `(.L_x_281) ;  /* 0x00000000000c3947 */ /* 0x000fea0003800000 */
[----:B--2---:R-:W0:Y:S02]  /*6bc0*/  LDG.E.U8 R157, desc[UR36][R12.64+0x71] ;  /* 0x000071240c9d7981 */ /* 0x004e24000c1e1100 */
[----:B0-----:R-:W-:-:S05]  /*6bd0*/  PRMT R9, R157, 0x8880, RZ ;  /* 0x000088809d097816 */ /* 0x001fca00000000ff */
[----:B------:R-:W-:-:S07]  /*6be0*/  IMAD R22, R9, R156, RZ ;  /* 0x0000009c09167224 */ /* 0x000fce00078e02ff */
.L_x_281:
[----:B------:R-:W-:Y:S05]  /*6bf0*/  BSYNC B1 ;  /* 0x0000000000017941 */ /* 0x000fea0003800000 */
.L_x_280:
[----:B------:R-:W-:Y:S01]  /*6c00*/  @!P3 IMAD R83, R83, R155, R22 ;  /* 0x0000009b5353b224 */ /* 0x000fe200078e0216 */
[----:B------:R-:W-:Y:S04]  /*6c10*/  BSSY B1, `(.L_x_282) ;  /* 0x0000006000017945 */ /* 0x000fe80003800000 */
[----:B------:R0:W-:Y:S01]  /*6c20*/  @!P3 STG.E.U8 desc[UR36][R10.64+0x71], R83 ;  /* 0x000071530a00b986 */ /* 0x0001e2000c101124 */
[----:B------:R-:W-:Y:S05]  /*6c30*/  @P1 BRA `(.L_x_283) ;  /* 0x00000000000c1947 */ /* 0x000fea0003800000 */
[----:B--2---:R-:W0:Y:S02]  /*6c40*/  LDG.E.U8 R157, desc[UR36][R4.64+0x78] ;  /* 0x00007824049d7981 */ /* 0x004e24000c1e1100 */
[----:B0-----:R-:W-:-:S05]  /*6c50*/  PRMT R9, R157, 0x8880, RZ ;  /* 0x000088809d097816 */ /* 0x001fca00000000ff */
[----:B------:R-:W-:-:S07]  /*6c60*/  IMAD R22, R9, R156, RZ ;  /* 0x0000009c09167224 */ /* 0x000fce00078e02ff */
.L_x_283:
[----:B------:R-:W-:Y:S05]  /*6c70*/  BSYNC B1 ;  /* 0x0000000000017941 */ /* 0x000fea0003800000 */
.L_x_282:
[----:B0-----:R-:W-:Y:S01]  /*6c80*/  @!P1 IMAD R9, R84, R155, R22 ;  /* 0x0000009b54099224 */ /* 0x001fe200078e0216 */
[----:B------:R-:W-:Y:S04]  /*6c90*/  BSSY B1, `(.L_x_284) ;  /* 0x0000006000017945 */ /* 0x000fe80003800000 */
[----:B------:R0:W-:Y:S01]  /*6ca0*/  @!P1 STG.E.U8 desc[UR36][R6.64+0x78], R9 ;  /* 0x0000780906009986 */ /* 0x0001e2000c101124 */
[----:B------:R-:W-:Y:S05]  /*6cb0*/  @P2 BRA `(.L_x_285) ;  /* 0x00000000000c2947 */ /* 0x000fea0003800000 */
[----:B--2---:R-:W0:Y:S02]  /*6cc0*/  LDG.E.U8 R157, desc[UR36][R4.64+0x79] ;  /* 0x00007924049d7981 */ /* 0x004e24000c1e1100 */
[----:B0-----:R-:W-:-:S05]  /*6cd0*/  PRMT R9, R157, 0x8880, RZ ;  /* 0x000088809d097816 */ /* 0x001fca00000000ff */
[----:B------:R-:W-:-:S07]  /*6ce0*/  IMAD R22, R9, R156, RZ ;  /* 0x0000009c09167224 */ /* 0x000fce00078e02ff */
.L_x_285:
[----:B------:R-:W-:Y:S05]  /*6cf0*/  BSYNC B1 ;  /* 0x0000000000017941 */ /* 0x000fea0003800000 */
.L_x_284:
[----:B------:R-:W-:Y:S01]  /*6d00*/  @!P2 IMAD R85, R85, R155, R22 ;  /* 0x0000009b5555a224 */ /* 0x000fe200078e0216 */
[----:B------:R-:W-:Y:S04]  /*6d10*/  BSSY B1, `(.L_x_286) ;  /* 0x0000006000017945 */ /* 0x000fe80003800000 */
[----:B------:R0:W-:Y:S01]  /*6d20*/  @!P2 STG.E.U8 desc[UR36][R6.64+0x79], R85 ;  /* 0x000079550600a986 */ /* 0x0001e2000c101124 */
[----:B------:R-:W-:Y:S05]  /*6d30*/  @P5 BRA `(.L_x_287) ;  /* 0x00000000000c5947 */ /* 0x000fea0003800000 */
[----:B--2---:R-:W2:Y:S02]  /*6d40*/  LDG.E.U8 R157, desc[UR36][R12.64+0x78] ;  /* 0x000078240c9d7981 */ /* 0x004ea4000c1e1100 */
[----:B--2---:R-:W-:-:S05]  /*6d50*/  PRMT R5, R157, 0x8880, RZ ;  /* 0x000088809d057816 */ /* 0x004fca00000000ff */
[----:B------:R-:W-:-:S07]  /*6d60*/  IMAD R22, R5, R156, RZ ;  /* 0x0000009c05167224 */ /* 0x000fce00078e02ff */
.L_x_287:
[----:B------:R-:W-:Y:S05]  /*6d70*/  BSYNC B1 ;  /* 0x0000000000017941 */ /* 0x000fea0003800000 */
.L_x_286:
[----:B------:R-:W-:Y:S01]  /*6d80*/  @!P5 IMAD R5, R86, R155, R22 ;  /* 0x0000009b5605d224 */ /* 0x000fe200078e0216 */
[----:B------:R-:W-:Y:S01]  /*6d90*/  ISETP.LT.OR P0, PT, R3, 0x7a, !P0 ;  /* 0x0000007a0300780c */ /* 0x000fe20004701670 */
[----:B------:R-:W-:Y:S03]  /*6da0*/  BSSY B1, `(.L_x_288) ;  /* 0x0000006000017945 */ /* 0x000fe60003800000 */
[----:B------:R0:W-:Y:S09]  /*6db0*/  @!P5 STG.E.U8 desc[UR36][R10.64+0x78], R5 ;  /* 0x000078050a00d986 */ /* 0x0001f2000c101124 */
[----:B------:R-:W-:Y:S05]  /*6dc0*/  @P0 BRA `(.L_x_289) ;  /* 0x00000000000c0947 */ /* 0x000fea0003800000 */
[----:B--2---:R-:W2:Y:S02]  /*6dd0*/  LDG.E.U8 R157, desc[UR36][R12.64+0x79] ;  /* 0x000079240c9d7981 */ /* 0x004ea4000c1e1100 */
[----:B--2---:R-:W-:-:S05]  /*6de0*/  PRMT R3, R157, 0x8880, RZ ;  /* 0x000088809d037816 */ /* 0x004fca00000000ff */
[----:B------:R-:W-:-:S07]  /*6df0*/  IMAD R22, R3, R156, RZ ;  /* 0x0000009c03167224 */ /* 0x000fce00078e02ff */
.L_x_289:
[----:B------:R-:W-:Y:S05]  /*6e00*/  BSYNC B1 ;  /* 0x0000000000017941 */ /* 0x000fea0003800000 */
.L_x_288:
[----:B------:R-:W-:Y:S01]  /*6e10*/  IMAD R87, R87, R155, R22 ;  /* 0x0000009b57577224 */ /* 0x000fe200078e0216 */
[----:B------:R-:W-:Y:S06]  /*6e20*/  @P0 BRA `(.L_x_290) ;  /* 0x0000001800180947 */ /* 0x000fec0003800000 */
[----:B------:R0:W-:Y:S01]  /*6e30*/  STG.E.U8 desc[UR36][R10.64+0x79], R87 ;  /* 0x000079570a007986 */ /* 0x0001e2000c101124 */
[----:B------:R-:W-:Y:S05]  /*6e40*/  BRA `(.L_x_290) ;  /* 0x0000001800107947 */ /* 0x000fea0003800000 */
.L_x_33:
[C---:B------:R-:W-:Y:S02]  /*6e50*/  ISETP.GE.AND P2, PT, R0.reuse, 0x1, PT ;  /* 0x000000010000780c */ /* 0x040fe40003f46270 */
[----:B------:R-:W-:Y:S02]  /*6e60*/  ISETP.GE.AND P0, PT, R0, 0x9, PT ;  /* 0x000000090000780c */ /* 0x000fe40003f06270 */
[C---:B------:R-:W-:Y:S02]  /*6e70*/  ISETP.LT.OR P3, PT, R3.reuse, 0x1, !P2 ;  /* 0x000000010300780c */ /* 0x040fe40005761670 */
[C---:B------:R-:W-:Y:S02]  /*6e80*/  ISETP.LT.OR P5, PT, R3.reuse, 0x2, !P2 ;  /* 0x000000020300780c */ /* 0x040fe400057a1670 */
[C---:B------:R-:W-:Y:S02]  /*6e90*/  ISETP.LT.OR P1, PT, R3.reuse, 0x1, !P0 ;  /* 0x000000010300780c */ /* 0x040fe40004721670 */
[----:B------:R-:W-:-:S07]  /*6ea0*/  ISETP.LT.OR P4, PT, R3, 0x2, !P0 ;  /* 0x000000020300780c */ /* 0x000fce0004781670 */
[-C--:B------:R-:W-:Y:S02]  /*6eb0*/  @!P3 IMAD R5, R88, R155.reuse, RZ ;  /* 0x0000009b5805b224 */ /* 0x080fe400078e02ff */
[-C--:B------:R-:W-:Y:S02]  /*6ec0*/  @!P5 IMAD R89, R89, R155.reuse, RZ ;  /* 0x0000009b5959d224 */ /* 0x080fe400078e02ff */
[-C--:B------:R-:W-:Y:S01]  /*6ed0*/  @!P1 IMAD R13, R90, R155.reuse, RZ ;  /* 0x0000009b5a0d9224 */ /* 0x080fe200078e02ff */
[----:B------:R0:W-:Y:S01]  /*6ee0*/  @!P3 STG.E.U8 desc[UR36][R160.64], R5 ;  /* 0x00000005a000b986 */ /* 0x0001e2000c101124 */
[----:B------:R-:W-:Y:S01]  /*6ef0*/  ISETP.LT.OR P3, PT, R3, 0x9, !P2 ;  /* 0x000000090300780c */ /* 0x000fe20005761670 */
[----:B------:R-:W-:Y:S02]  /*6f00*/  @!P4 IMAD R91, R91, R155, RZ ;  /* 0x0000009b5b5bc224 */ /* 0x000fe400078e02ff */
[----:B------:R-:W-:Y:S01]  /*6f10*/  @!P5 STG.E.U8 desc[UR36][R160.64+0x1], R89 ;  /* 0x00000159a000d986 */ /* 0x000fe2000c101124 */
[----:B------:R-:W-:-:S03]  /*6f20*/  ISETP.LT.OR P5, PT, R3, 0xa, !P2 ;  /* 0x0000000a0300780c */ /* 0x000fc600057a1670 */
[----:B------:R1:W-:Y:S01]  /*6f30*/  @!P1 STG.E.U8 desc[UR36][R8.64], R13 ;  /* 0x0000000d08009986 */ /* 0x0003e2000c101124 */
[----:B------:R-:W-:-:S03]  /*6f40*/  ISETP.LT.OR P1, PT, R3, 0x9, !P0 ;  /* 0x000000090300780c */ /* 0x000fc60004721670 */
[----:B------:R-:W-:Y:S01]  /*6f50*/  @!P4 STG.E.U8 desc[UR36][R8.64+0x1], R91 ;  /* 0x0000015b0800c986 */ /* 0x000fe2000c101124 */
[----:B------:R-:W-:Y:S01]  /*6f60*/  ISETP.LT.OR P4, PT, R3, 0xa, !P0 ;  /* 0x0000000a0300780c */ /* 0x000fe20004781670 */
[----:B------:R-:W-:-:S04]  /*6f70*/  @!P3 IMAD R15, R92, R155, RZ ;  /* 0x0000009b5c0fb224 */ /* 0x000fc800078e02ff */
[-C--:B------:R-:W-:Y:S01]  /*6f80*/  @!P5 IMAD R93, R93, R155.reuse, RZ ;  /* 0x0000009b5d5dd224 */ /* 0x080fe200078e02ff */
[----:B------:R3:W-:Y:S01]  /*6f90*/  @!P3 STG.E.U8 desc[UR36][R160.64+0x8], R15 ;  /* 0x0000080fa000b986 */ /* 0x0007e2000c101124 */
[C---:B------:R-:W-:Y:S02]  /*6fa0*/  ISETP.LT.OR P3, PT, R3.reuse, 0x11, !P2 ;  /* 0x000000110300780c */ /* 0x040fe40005761670 */
[-C--:B0-----:R-:W-:Y:S01]  /*6fb0*/  @!P1 IMAD R5, R94, R155.reuse, RZ ;  /* 0x0000009b5e059224 */ /* 0x081fe200078e02ff */
[----:B------:R-:W-:Y:S01]  /*6fc0*/  @!P5 STG.E.U8 desc[UR36][R160.64+0x9], R93 ;  /* 0x0000095da000d986 */ /* 0x000fe2000c101124 */
[----:B------:R-:W-:Y:S02]  /*6fd0*/  ISETP.LT.OR P5, PT, R3, 0x12, !P2 ;  /* 0x000000120300780c */ /* 0x000fe400057a1670 */
[----:B------:R-:W-:Y:S01]  /*6fe0*/  @!P4 IMAD R95, R95, R155, RZ ;  /* 0x0000009b5f5fc224 */ /* 0x000fe200078e02ff */
[----:B------:R0:W-:Y:S01]  /*6ff0*/  @!P1 STG.E.U8 desc[UR36][R8.64+0x8], R5 ;  /* 0x0000080508009986 */ /* 0x0001e2000c101124 */
[----:B------:R-:W-:-:S03]  /*7000*/  ISETP.LT.OR P1, PT, R3, 0x11, !P0 ;  /* 0x000000110300780c */ /* 0x000fc60004721670 */
[----:B------:R-:W-:Y:S01]  /*7010*/  @!P4 STG.E.U8 desc[UR36][R8.64+0x9], R95 ;  /* 0x0000095f0800c986 */ /* 0x000fe2000c101124 */
[----:B------:R-:W-:Y:S01]  /*7020*/  ISETP.LT.OR P4, PT, R3, 0x12, !P0 ;  /* 0x000000120300780c */ /* 0x000fe20004781670 */
[----:B-1----:R-:W-:-:S04]  /*7030*/  @!P3 IMAD R13, R96, R155, RZ ;  /* 0x0000009b600db224 */ /* 0x002fc800078e02ff */
[-C--:B------:R-:W-:Y:S01]  /*7040*/  @!P5 IMAD R97, R97, R155.reuse, RZ ;  /* 0x0000009b6161d224 */ /* 0x080fe200078e02ff */
[----:B------:R1:W-:Y:S01]  /*7050*/  @!P3 STG.E.U8 desc[UR36][R160.64+0x10], R13 ;  /* 0x0000100da000b986 */ /* 0x0003e2000c101124 */
[C---:B------:R-:W-:Y:S02]  /*7060*/  ISETP.LT.OR P3, PT, R3.reuse, 0x19, !P2 ;  /* 0x000000190300780c */ /* 0x040fe40005761670 */
[-C--:B---3--:R-:W-:Y:S01]  /*7070*/  @!P1 IMAD R15, R98, R155.reuse, RZ ;  /* 0x0000009b620f9224 */ /* 0x088fe200078e02ff */
[----:B------:R-:W-:Y:S01]  /*7080*/  @!P5 STG.E.U8 desc[UR36][R160.64+0x11], R97 ;  /* 0x00001161a000d986 */ /* 0x000fe2000c101124 */
[----:B------:R-:W-:Y:S02]  /*7090*/  ISETP.LT.OR P5, PT, R3, 0x1a, !P2 ;  /* 0x0000001a0300780c */ /* 0x000fe400057a1670 */
[----:B------:R-:W-:Y:S01]  /*70a0*/  @!P4 IMAD R99, R99, R155, RZ ;  /* 0x0000009b6363c224 */ /* 0x000fe200078e02ff */
[----:B------:R3:W-:Y:S01]  /*70b0*/  @!P1 STG.E.U8 desc[UR36][R8.64+0x10], R15 ;  /* 0x0000100f08009986 */ /* 0x0007e2000c101124 */
[----:B------:R-:W-:-:S03]  /*70c0*/  ISETP.LT.OR P1, PT, R3, 0x19, !P0 ;  /* 0x000000190300780c */ /* 0x000fc60004721670 */
[----:B------:R-:W-:Y:S01]  /*70d0*/  @!P4 STG.E.U8 desc[UR36][R8.64+0x11], R99 ;  /* 0x000011630800c986 */ /* 0x000fe2000c101124 */
[----:B------:R-:W-:Y:S01]  /*70e0*/  ISETP.LT.OR P4, PT, R3, 0x1a, !P0 ;  /* 0x0000001a0300780c */ /* 0x000fe20004781670 */
[----:B0-----:R-:W-:-:S04]  /*70f0*/  @!P3 IMAD R5, R100, R155, RZ ;  /* 0x0000009b6405b224 */ /* 0x001fc800078e02ff */
[-C--:B------:R-:W-:Y:S01]  /*7100*/  @!P5 IMAD R101, R101, R155.reuse, RZ ;  /* 0x0000009b6565d224 */ /* 0x080fe200078e02ff */
[----:B------:R0:W-:Y:S01]  /*7110*/  @!P3 STG.E.U8 desc[UR36][R160.64+0x18], R5 ;  /* 0x00001805a000b986 */ /* 0x0001e2000c101124 */
[C---:B------:R-:W-:Y:S02]  /*7120*/  ISETP.LT.OR P3, PT, R3.reuse, 0x21, !P2 ;  /* 0x000000210300780c */ /* 0x040fe40005761670 */
[-C--:B-1----:R-:W-:Y:S01]  /*7130*/  @!P1 IMAD R13, R102, R155.reuse, RZ ;  /* 0x0000009b660d9224 */ /* 0x082fe200078e02ff */
[----:B------:R-:W-:Y:S01]  /*7140*/  @!P5 STG.E.U8 desc[UR36][R160.64+0x19], R101 ;  /* 0x00001965a000d986 */ /* 0x000fe2000c101124 */
[----:B------:R-:W-:Y:S02]  /*7150*/  ISETP.LT.OR P5, PT, R3, 0x22, !P2 ;  /* 0x000000220300780c */ /* 0x000fe400057a1670 */
[----:B------:R-:W-:Y:S01]  /*7160*/  @!P4 IMAD R103, R103, R155, RZ ;  /* 0x0000009b6767c224 */ /* 0x000fe200078e02ff */
[----:B------:R1:W-:Y:S01]  /*7170*/  @!P1 STG.E.U8 desc[UR36][R8.64+0x18], R13 ;  /* 0x0000180d08009986 */ /* 0x0003e2000c101124 */
[----:B------:R-:W-:-:S03]  /*7180*/  ISETP.LT.OR P1, PT, R3, 0x21, !P0 ;  /* 0x000000210300780c */ /* 0x000fc60004721670 */
[----:B------:R-:W-:Y:S01]  /*7190*/  @!P4 STG.E.U8 desc[UR36][R8.64+0x19], R103 ;  /* 0x000019670800c986 */ /* 0x000fe2000c101124 */
[----:B------:R-:W-:Y:S01]  /*71a0*/  ISETP.LT.OR P4, PT, R3, 0x22, !P0 ;  /* 0x000000220300780c */ /* 0x000fe20004781670 */
[----:B---3--:R-:W-:-:S04]  /*71b0*/  @!P3 IMAD R15, R104, R155, RZ ;  /* 0x0000009b680fb224 */ /* 0x008fc800078e02ff */
        /* <DEDUP_REMOVED lines=128> */
[----:B------:R-:W-:-:S02]  /*79c0*/  ISETP.GE.AND P1, PT, R0, 0x81, PT ;  /* 0x000000810000780c */ /* 0x000fc40003f26270 */
[C---:B------:R-:W-:Y:S01]  /*79d0*/  ISETP.LT.OR P5, PT, R3.reuse, 0x79, !P0 ;  /* 0x000000790300780c */ /* 0x040fe200047a1670 */
[----:B------:R-:W-:Y:S01]  /*79e0*/  @!P4 STG.E.U8 desc[UR36][R8.64+0x71], R147 ;  /* 0x000071930800c986 */ /* 0x000fe2000c101124 */
[C---:B------:R-:W-:Y:S01]  /*79f0*/  ISETP.LT.OR P0, PT, R3.reuse, 0x7a, !P0 ;  /* 0x0000007a0300780c */ /* 0x040fe20004701670 */
[----:B0-----:R-:W-:Y:S01]  /*7a00*/  @!P3 IMAD R5, R148, R155, RZ ;  /* 0x0000009b9405b224 */ /* 0x001fe200078e02ff */
[----:B------:R-:W-:-:S03]  /*7a10*/  ISETP.LT.OR P4, PT, R3, 0x1, !P1 ;  /* 0x000000010300780c */ /* 0x000fc60004f81670 */
[----:B------:R-:W-:Y:S01]  /*7a20*/  @!P2 IMAD R149, R149, R155, RZ ;  /* 0x0000009b9595a224 */ /* 0x000fe200078e02ff */
[----:B------:R0:W-:Y:S01]  /*7a30*/  @!P3 STG.E.U8 desc[UR36][R160.64+0x78], R5 ;  /* 0x00007805a000b986 */ /* 0x0001e2000c101124 */
[----:B------:R-:W-:-:S03]  /*7a40*/  ISETP.LT.OR P3, PT, R3, 0x2, !P1 ;  /* 0x000000020300780c */ /* 0x000fc60004f61670 */
[----:B------:R-:W-:Y:S01]  /*7a50*/  @!P2 STG.E.U8 desc[UR36][R160.64+0x79], R149 ;  /* 0x00007995a000a986 */ /* 0x000fe2000c101124 */
[-C--:B-1----:R-:W-:Y:S01]  /*7a60*/  @!P5 IMAD R13, R150, R155.reuse, RZ ;  /* 0x0000009b960dd224 */ /* 0x082fe200078e02ff */
[----:B------:R-:W-:Y:S01]  /*7a70*/  ISETP.GE.AND P2, PT, R0, 0x89, PT ;  /* 0x000000890000780c */ /* 0x000fe20003f46270 */
[-C--:B------:R-:W-:Y:S02]  /*7a80*/  @!P0 IMAD R151, R151, R155.reuse, RZ ;  /* 0x0000009b97978224 */ /* 0x080fe400078e02ff */
[----:B---3--:R-:W-:Y:S01]  /*7a90*/  @!P4 IMAD R15, R24, R155, RZ ;  /* 0x0000009b180fc224 */ /* 0x008fe200078e02ff */
[----:B------:R1:W-:Y:S01]  /*7aa0*/  @!P5 STG.E.U8 desc[UR36][R8.64+0x78], R13 ;  /* 0x0000780d0800d986 */ /* 0x0003e2000c101124 */
[----:B------:R-:W-:-:S03]  /*7ab0*/  ISETP.LT.OR P5, PT, R3, 0x1, !P2 ;  /* 0x000000010300780c */ /* 0x000fc600057a1670 */
[----:B------:R-:W-:Y:S01]  /*7ac0*/  @!P3 IMAD R25, R25, R155, RZ ;  /* 0x0000009b1919b224 */ /* 0x000fe200078e02ff */
[----:B------:R-:W-:Y:S01]  /*7ad0*/  @!P0 STG.E.U8 desc[UR36][R8.64+0x79], R151 ;  /* 0x0000799708008986 */ /* 0x000fe2000c101124 */
[----:B------:R-:W-:-:S03]  /*7ae0*/  ISETP.LT.OR P0, PT, R3, 0x2, !P2 ;  /* 0x000000020300780c */ /* 0x000fc60005701670 */
[----:B------:R-:W-:Y:S01]  /*7af0*/  @!P4 STG.E.U8 desc[UR36][R6.64], R15 ;  /* 0x0000000f0600c986 */ /* 0x000fe2000c101124 */
        /* <DEDUP_REMOVED lines=19> */
[-C--:B------:R-:W-:Y:S01]  /*7c30*/  @!P4 IMAD R9, R32, R155.reuse, RZ ;  /* 0x0000009b2009c224 */ /* 0x080fe200078e02ff */
        /* <DEDUP_REMOVED lines=127> */
[----:B-1----:R-:W-:-:S04]  /*8430*/  @!P5 IMAD R13, R74, R155, RZ ;  /* 0x0000009b4a0dd224 */ /* 0x002fc800078e02ff */
        /* <DEDUP_REMOVED lines=12> */
[----:B------:R-:W-:-:S04]  /*8500*/  @!P0 IMAD R9, R78, R155, RZ ;  /* 0x0000009b4e098224 */ /* 0x000fc800078e02ff */
[-C--:B------:R-:W-:Y:S01]  /*8510*/  @!P4 IMAD R79, R79, R155.reuse, RZ ;  /* 0x0000009b4f4fc224 */ /* 0x080fe200078e02ff */
[----:B------:R1:W-:Y:S01]  /*8520*/  @!P0 STG.E.U8 desc[UR36][R10.64+0x68], R9 ;  /* 0x000068090a008986 */ /* 0x0003e2000c101124 */
[----:B------:R-:W-:Y:S02]  /*8530*/  ISETP.LT.OR P0, PT, R3, 0x71, !P2 ;  /* 0x000000710300780c */ /* 0x000fe40005701670 */
[----:B------:R-:W-:Y:S01]  /*8540*/  @!P3 IMAD R81, R81, R155, RZ ;  /* 0x0000009b5151b224 */ /* 0x000fe200078e02ff */
[----:B------:R3:W-:Y:S01]  /*8550*/  @!P4 STG.E.U8 desc[UR36][R10.64+0x69], R79 ;  /* 0x0000694f0a00c986 */ /* 0x0007e2000c101124 */
[----:B------:R-:W-:-:S03]  /*8560*/  ISETP.LT.OR P4, PT, R3, 0x72, !P2 ;  /* 0x000000720300780c */ /* 0x000fc60005781670 */
[----:B------:R3:W-:Y:S01]  /*8570*/  @!P3 STG.E.U8 desc[UR36][R6.64+0x71], R81 ;  /* 0x000071510600b986 */ /* 0x0007e2000c101124 */
[C---:B------:R-:W-:Y:S02]  /*8580*/  ISETP.LT.OR P3, PT, R3.reuse, 0x79, !P1 ;  /* 0x000000790300780c */ /* 0x040fe40004f61670 */
[C---:B------:R-:W-:Y:S01]  /*8590*/  ISETP.LT.OR P1, PT, R3.reuse, 0x7a, !P1 ;  /* 0x0000007a0300780c */ /* 0x040fe20004f21670 */
[----:B------:R3:W-:Y:S01]  /*85a0*/  @!P5 STG.E.U8 desc[UR36][R6.64+0x70], R13 ;  /* 0x0000700d0600d986 */ /* 0x0007e2000c101124 */
[C---:B------:R-:W-:Y:S02]  /*85b0*/  ISETP.LT.OR P5, PT, R3.reuse, 0x79, !P2 ;  /* 0x000000790300780c */ /* 0x040fe400057a1670 */
[----:B------:R-:W-:Y:S01]  /*85c0*/  ISETP.LT.OR P2, PT, R3, 0x7a, !P2 ;  /* 0x0000007a0300780c */ /* 0x000fe20005741670 */
[-C--:B------:R-:W-:Y:S02]  /*85d0*/  @!P0 IMAD R3, R82, R155.reuse, RZ ;  /* 0x0000009b52038224 */ /* 0x080fe400078e02ff */
[----:B------:R-:W-:-:S03]  /*85e0*/  @!P4 IMAD R83, R83, R155, RZ ;  /* 0x0000009b5353c224 */ /* 0x000fc600078e02ff */
[----:B------:R3:W-:Y:S01]  /*85f0*/  @!P0 STG.E.U8 desc[UR36][R10.64+0x70], R3 ;  /* 0x000070030a008986 */ /* 0x0007e2000c101124 */
[-C--:B0-----:R-:W-:Y:S02]  /*8600*/  @!P3 IMAD R5, R84, R155.reuse, RZ ;  /* 0x0000009b5405b224 */ /* 0x081fe400078e02ff */
[-C--:B------:R-:W-:Y:S01]  /*8610*/  @!P1 IMAD R85, R85, R155.reuse, RZ ;  /* 0x0000009b55559224 */ /* 0x080fe200078e02ff */
[----:B------:R3:W-:Y:S01]  /*8620*/  @!P4 STG.E.U8 desc[UR36][R10.64+0x71], R83 ;  /* 0x000071530a00c986 */ /* 0x0007e2000c101124 */
[-C--:B-1----:R-:W-:Y:S02]  /*8630*/  @!P5 IMAD R9, R86, R155.reuse, RZ ;  /* 0x0000009b5609d224 */ /* 0x082fe400078e02ff */
[----:B------:R-:W-:Y:S01]  /*8640*/  @!P2 IMAD R87, R87, R155, RZ ;  /* 0x0000009b5757a224 */ /* 0x000fe200078e02ff */
[----:B------:R3:W-:Y:S04]  /*8650*/  @!P3 STG.E.U8 desc[UR36][R6.64+0x78], R5 ;  /* 0x000078050600b986 */ /* 0x0007e8000c101124 */
[----:B------:R3:W-:Y:S04]  /*8660*/  @!P1 STG.E.U8 desc[UR36][R6.64+0x79], R85 ;  /* 0x0000795506009986 */ /* 0x0007e8000c101124 */
[----:B------:R3:W-:Y:S04]  /*8670*/  @!P5 STG.E.U8 desc[UR36][R10.64+0x78], R9 ;  /* 0x000078090a00d986 */ /* 0x0007e8000c101124 */
[----:B------:R3:W-:Y:S02]  /*8680*/  @!P2 STG.E.U8 desc[UR36][R10.64+0x79], R87 ;  /* 0x000079570a00a986 */ /* 0x0007e4000c101124 */
.L_x_290:
[----:B------:R-:W-:Y:S05]  /*8690*/  BSYNC B0 ;  /* 0x0000000000007941 */ /* 0x000fea0003800000 */
.L_x_32:
[----:B------:R-:W-:Y:S01]  /*86a0*/  ULDC UR4, c[0x0][0xc] ;  /* 0x0000030000047ab9 */ /* 0x000fe20000000800 */
[----:B------:R-:W-:Y:S01]  /*86b0*/  ULDC UR5, c[0x0][0x10] ;  /* 0x0000040000057ab9 */ /* 0x000fe20000000800 */
[----:B---3--:R-:W3:Y:S01]  /*86c0*/  LDC R3, c[0x0][0x14] ;  /* 0x00000500ff037b82 */ /* 0x008ee20000000800 */
[----:B------:R-:W-:Y:S01]  /*86d0*/  UIMAD.WIDE.U32 UR4, UR4, UR5, URZ ;  /* 0x00000005040472a5 */ /* 0x000fe2000f8e003f */
[----:B------:R-:W-:Y:S01]  /*86e0*/  PRMT R0, RZ, 0x7610, R0 ;  /* 0x00007610ff007816 */ /* 0x000fe20000000000 */
[----:B------:R-:W-:Y:S02]  /*86f0*/  IMAD.MOV.U32 R153, RZ, RZ, -0x1 ;  /* 0xffffffffff997424 */ /* 0x000fe400078e00ff */
[----:B------:R-:W-:Y:S02]  /*8700*/  IMAD.MOV.U32 R22, RZ, RZ, -0x1 ;  /* 0xffffffffff167424 */ /* 0x000fe400078e00ff */
[----:B---3--:R-:W-:-:S04]  /*8710*/  IMAD.WIDE.U32 R16, R3, UR4, R16 ;  /* 0x0000000403107c25 */ /* 0x008fc8000f8e0010 */
[----:B------:R-:W-:Y:S01]  /*8720*/  IMAD R3, R3, UR5, RZ ;  /* 0x0000000503037c24 */ /* 0x000fe2000f8e02ff */
[----:B------:R-:W-:Y:S02]  /*8730*/  ULDC.64 UR4, c[0x0][0x650] ;  /* 0x0001940000047ab9 */ /* 0x000fe40000000a00 */
[----:B------:R-:W-:Y:S01]  /*8740*/  ISETP.GE.U32.AND P0, PT, R16, UR4, PT ;  /* 0x0000000410007c0c */ /* 0x000fe2000bf06070 */
[----:B------:R-:W-:-:S05]  /*8750*/  IMAD.IADD R17, R17, 0x1, R3 ;  /* 0x0000000111117824 */ /* 0x000fca00078e0203 */
[----:B------:R-:W-:-:S13]  /*8760*/  ISETP.GE.U32.AND.EX P0, PT, R17, UR5, PT, P0 ;  /* 0x0000000511007c0c */ /* 0x000fda000bf06100 */
[----:B------:R-:W-:Y:S05]  /*8770*/  @P0 BRA `(.L_x_291) ;  /* 0x0000000400640947 */ /* 0x000fea0003800000 */
[----:B------:R-:W3:Y:S01]  /*8780*/  S2R R12, SR_CTAID.X ;  /* 0x00000000000c7919 */ /* 0x000ee20000002500 */
[----:B0-----:R-:W0:Y:S01]  /*8790*/  LDC.64 R10, c[0x0][0x628] ;  /* 0x00018a00ff0a7b82 */ /* 0x001e220000000a00 */
[----:B------:R-:W-:Y:S01]  /*87a0*/  ULDC UR4, c[0x0][0x150] ;  /* 0x0000540000047ab9 */ /* 0x000fe20000000800 */
[----:B------:R-:W-:Y:S01]  /*87b0*/  IMAD.MOV.U32 R8, RZ, RZ, R16 ;  /* 0x000000ffff087224 */ /* 0x000fe200078e0010 */
[----:B------:R-:W0:Y:S01]  /*87c0*/  S2R R24, SR_CTAID.Y ;  /* 0x0000000000187919 */ /* 0x000e220000002600 */
[----:B------:R-:W-:-:S04]  /*87d0*/  IMAD.MOV.U32 R9, RZ, RZ, R17 ;  /* 0x000000ffff097224 */ /* 0x000fc800078e0011 */
[----:B------:R-:W1:Y:S08]  /*87e0*/  LDC R21, c[0x0][0x144] ;  /* 0x00005100ff157b82 */ /* 0x000e700000000800 */
[----:B------:R-:W1:Y:S08]  /*87f0*/  LDC R0, c[0x0][0x630] ;  /* 0x00018c00ff007b82 */ /* 0x000e700000000800 */
[----:B------:R-:W1:Y:S01]  /*8800*/  LDC.64 R14, c[0x0][0x620] ;  /* 0x00018800ff0e7b82 */ /* 0x000e620000000a00 */
[----:B0-----:R-:W-:-:S04]  /*8810*/  ISETP.NE.U32.AND P0, PT, R10, RZ, PT ;  /* 0x000000ff0a00720c */ /* 0x001fc80003f05070 */
[----:B------:R-:W-:Y:S02]  /*8820*/  ISETP.NE.AND.EX P0, PT, R11, RZ, PT, P0 ;  /* 0x000000ff0b00720c */ /* 0x000fe40003f05300 */
[----:B---3--:R-:W-:-:S05]  /*8830*/  I2FP.F32.U32 R3, R12 ;  /* 0x0000000c00037245 */ /* 0x008fca0000201000 */
[----:B------:R-:W-:-:S04]  /*8840*/  FMUL R3, R3, UR4 ;  /* 0x0000000403037c20 */ /* 0x000fc80008400000 */
[----:B------:R0:W3:Y:S02]  /*8850*/  F2I.U32.TRUNC.NTZ R20, R3 ;  /* 0x0000000300147305 */ /* 0x0000e4000020f000 */
[----:B------:R-:W-:Y:S05]  /*8860*/  @!P0 BRA `(.L_x_292) ;  /* 0x0000000000288947 */ /* 0x000fea0003800000 */
[----:B0-----:R-:W0:Y:S02]  /*8870*/  LDC R3, c[0x0][0x634] ;  /* 0x00018d00ff037b82 */ /* 0x001e240000000800 */
        /* <DEDUP_REMOVED lines=9> */
.L_x_292:
[----:B------:R-:W2:Y:S01]  /*8910*/  LDC.64 R28, c[0x0][0x640] ;  /* 0x00019000ff1c7b82 */ /* 0x000ea20000000a00 */
[-CC-:B-1----:R-:W-:Y:S01]  /*8920*/  SHF.R.U64 R22, R8, R0.reuse, R9.reuse ;  /* 0x0000000008167219 */ /* 0x182fe20000001209 */
[----:B---3--:R-:W-:Y:S01]  /*8930*/  IMAD.MOV R20, RZ, RZ, -R20 ;  /* 0x000000ffff147224 */ /* 0x008fe200078e0a14 */
[----:B------:R-:W-:Y:S01]  /*8940*/  SHF.R.U32.HI R0, RZ, R0, R9 ;  /* 0x00000000ff007219 */ /* 0x000fe20000011609 */
[----:B------:R-:W-:Y:S01]  /*8950*/  ULDC UR4, c[0x0][0x154] ;  /* 0x0000550000047ab9 */ /* 0x000fe20000000800 */
[----:B0-----:R-:W-:Y:S01]  /*8960*/  IADD3 R3, P0, RZ, -R22, RZ ;  /* 0x80000016ff037210 */ /* 0x001fe20007f1e0ff */
[----:B------:R-:W-:Y:S02]  /*8970*/  IMAD R21, R21, R20, R12 ;  /* 0x0000001415157224 */ /* 0x000fe400078e020c */
[----:B------:R-:W0:Y:S01]  /*8980*/  LDC R6, c[0x0][0x618] ;  /* 0x00018600ff067b82 */ /* 0x000e220000000800 */
[----:B------:R-:W-:Y:S02]  /*8990*/  IMAD.MOV.U32 R7, RZ, RZ, 0x1 ;  /* 0x00000001ff077424 */ /* 0x000fe400078e00ff */
[----:B------:R-:W-:-:S04]  /*89a0*/  IMAD.X R5, RZ, RZ, ~R0, P0 ;  /* 0x000000ffff057224 */ /* 0x000fc800000e0e00 */
[-C--:B------:R-:W-:Y:S01]  /*89b0*/  IMAD R0, R5, R14.reuse, RZ ;  /* 0x0000000e05007224 */ /* 0x080fe200078e02ff */
[----:B------:R-:W1:Y:S01]  /*89c0*/  LDC R8, c[0x0][0x608] ;  /* 0x00018200ff087b82 */ /* 0x000e620000000800 */
[----:B------:R-:W-:-:S04]  /*89d0*/  IMAD.WIDE.U32 R4, R3, R14, R16 ;  /* 0x0000000e03047225 */ /* 0x000fc800078e0010 */
[----:B------:R-:W-:Y:S01]  /*89e0*/  IMAD R3, R3, R15, R0 ;  /* 0x0000000f03037224 */ /* 0x000fe200078e0200 */
[----:B------:R-:W-:Y:S02]  /*89f0*/  I2FP.F32.U32 R0, R24 ;  /* 0x0000001800007245 */ /* 0x000fe40000201000 */
[----:B------:R-:W3:Y:S01]  /*8a00*/  LDC R26, c[0x0][0x658] ;  /* 0x00019600ff1a7b82 */ /* 0x000ee20000000800 */
[----:B------:R-:W-:Y:S01]  /*8a10*/  IMAD.IADD R3, R5, 0x1, R3 ;  /* 0x0000000105037824 */ /* 0x000fe200078e0203 */
[----:B--2---:R-:W-:Y:S01]  /*8a20*/  ISETP.NE.U32.AND P0, PT, R28, RZ, PT ;  /* 0x000000ff1c00720c */ /* 0x004fe20003f05070 */
[----:B------:R-:W-:Y:S01]  /*8a30*/  FMUL R0, R0, UR4 ;  /* 0x0000000400007c20 */ /* 0x000fe20008400000 */
[----:B------:R-:W-:Y:S02]  /*8a40*/  IMAD.MOV.U32 R5, RZ, RZ, -0x1 ;  /* 0xffffffffff057424 */ /* 0x000fe400078e00ff */
[----:B------:R-:W-:Y:S01]  /*8a50*/  ISETP.NE.AND.EX P0, PT, R29, RZ, PT, P0 ;  /* 0x000000ff1d00720c */ /* 0x000fe20003f05300 */
[----:B------:R2:W2:Y:S01]  /*8a60*/  F2I.U32.TRUNC.NTZ R13, R0 ;  /* 0x00000000000d7305 */ /* 0x0004a2000020f000 */
[----:B------:R-:W2:Y:S01]  /*8a70*/  LDC R15, c[0x0][0x148] ;  /* 0x00005200ff0f7b82 */ /* 0x000ea20000000800 */
[----:B0-----:R-:W-:-:S02]  /*8a80*/  SHF.R.U64 R12, R4, R6, R3 ;  /* 0x00000006040c7219 */ /* 0x001fc40000001203 */
[----:B------:R-:W-:-:S05]  /*8a90*/  SHF.R.U32.HI R3, RZ, R6, R3 ;  /* 0x00000006ff037219 */ /* 0x000fca0000011603 */
[----:B------:R-:W0:Y:S01]  /*8aa0*/  LDC R20, c[0x0][0x600] ;  /* 0x00018000ff147b82 */ /* 0x000e220000000800 */
[-CC-:B-1----:R-:W-:Y:S02]  /*8ab0*/  SHF.R.U64 R10, R12, R8.reuse, R3.reuse ;  /* 0x000000080c0a7219 */ /* 0x182fe40000001203 */
[----:B------:R-:W-:-:S05]  /*8ac0*/  SHF.R.U32.HI R3, RZ, R8, R3 ;  /* 0x00000008ff037219 */ /* 0x000fca0000011603 */
[----:B------:R-:W1:Y:S01]  /*8ad0*/  LDC R27, c[0x0][0x648] ;  /* 0x00019200ff1b7b82 */ /* 0x000e620000000800 */
[-C--:B---3--:R-:W-:Y:S02]  /*8ae0*/  SHF.L.U32 R4, R5, R26.reuse, RZ ;  /* 0x0000001a05047219 */ /* 0x088fe400000006ff */
[--C-:B------:R-:W-:Y:S02]  /*8af0*/  SHF.R.U64 R14, R10, R26, R3.reuse ;  /* 0x0000001a0a0e7219 */ /* 0x100fe40000001203 */
[----:B------:R-:W-:Y:S02]  /*8b00*/  LOP3.LUT R25, RZ, R4, RZ, 0x33, !PT ;  /* 0x00000004ff197212 */ /* 0x000fe400078e33ff */
[-C--:B------:R-:W-:Y:S01]  /*8b10*/  SHF.R.U32.HI R5, RZ, R26.reuse, R3 ;  /* 0x0000001aff057219 */ /* 0x080fe20000011603 */
[----:B------:R-:W3:Y:S01]  /*8b20*/  LDC R30, c[0x0][0x638] ;  /* 0x00018e00ff1e7b82 */ /* 0x000ee20000000800 */
[----:B------:R-:W-:Y:S01]  /*8b30*/  SHF.L.U32 R154, R7, R26, RZ ;  /* 0x0000001a079a7219 */ /* 0x000fe200000006ff */
[----:B------:R-:W-:-:S06]  /*8b40*/  IMAD.MOV.U32 R4, RZ, RZ, R14 ;  /* 0x000000ffff047224 */ /* 0x000fcc00078e000e */
[----:B------:R-:W0:Y:S01]  /*8b50*/  LDC R31, c[0x0][0x610] ;  /* 0x00018400ff1f7b82 */ /* 0x000e220000000800 */
        /* <DEDUP_REMOVED lines=11> */
.L_x_293:
[----:B------:R-:W-:Y:S01]  /*8c10*/  ISETP.NE.AND P0, PT, R2, 0x1, PT ;  /* 0x000000010200780c */ /* 0x000fe20003f05270 */
[----:B0-----:R-:W-:Y:S01]  /*8c20*/  VIADD R7, R20, 0xffffffff ;  /* 0xffffffff14077836 */ /* 0x001fe20000000000 */
[----:B-12---:R-:W-:Y:S01]  /*8c30*/  SHF.R.U64 R0, R4, R27, R5 ;  /* 0x0000001b04007219 */ /* 0x006fe20000001205 */
[----:B------:R-:W-:Y:S01]  /*8c40*/  IMAD.MOV R13, RZ, RZ, -R13 ;  /* 0x000000ffff0d7224 */ /* 0x000fe200078e0a0d */
[----:B------:R-:W-:Y:S01]  /*8c50*/  LOP3.LUT R5, R10, R25, RZ, 0xc0, !PT ;  /* 0x000000190a057212 */ /* 0x000fe200078ec0ff */
[----:B------:R-:W-:Y:S02]  /*8c60*/  IMAD.MOV.U32 R4, RZ, RZ, 0x1 ;  /* 0x00000001ff047424 */ /* 0x000fe400078e00ff */
[----:B------:R-:W-:Y:S02]  /*8c70*/  IMAD.MOV R3, RZ, RZ, -R0 ;  /* 0x000000ffff037224 */ /* 0x000fe400078e0a00 */
[----:B------:R-:W-:Y:S01]  /*8c80*/  IMAD R154, R154, R0, R5 ;  /* 0x000000009a9a7224 */ /* 0x000fe200078e0205 */
[----:B------:R-:W-:Y:S01]  /*8c90*/  LOP3.LUT R5, R12, R7, RZ, 0xc0, !PT ;  /* 0x000000070c057212 */ /* 0x000fe200078ec0ff */
[----:B---3--:R-:W-:-:S02]  /*8ca0*/  IMAD R0, R3, R30, R14 ;  /* 0x0000001e03007224 */ /* 0x008fc400078e020e */
[----:B------:R-:W-:Y:S02]  /*8cb0*/  @P0 IMAD R21, R15, R13, R24 ;  /* 0x0000000d0f150224 */ /* 0x000fe400078e0218 */
[----:B------:R-:W-:Y:S01]  /*8cc0*/  IMAD R3, R0, R20, R5 ;  /* 0x0000001400037224 */ /* 0x000fe200078e0205 */
[----:B------:R-:W-:Y:S01]  /*8cd0*/  PRMT R0, R4, 0x7610, R0 ;  /* 0x0000761004007816 */ /* 0x000fe20000000000 */
[----:B------:R-:W-:-:S05]  /*8ce0*/  IMAD R154, R154, R31, R21 ;  /* 0x0000001f9a9a7224 */ /* 0x000fca00078e0215 */
[----:B------:R-:W-:Y:S02]  /*8cf0*/  SEL R153, R3, R154, !P0 ;  /* 0x0000009a03997207 */ /* 0x000fe40004000000 */
[----:B------:R-:W-:-:S07]  /*8d00*/  SEL R154, R154, R3, !P0 ;  /* 0x000000039a9a7207 */ /* 0x000fce0004000000 */
.L_x_291:
[----:B------:R-:W-:-:S13]  /*8d10*/  LOP3.LUT P0, RZ, R0, 0xff, RZ, 0xc0, !PT ;  /* 0x000000ff00ff7812 */ /* 0x000fda000780c0ff */
[----:B------:R-:W-:Y:S05]  /*8d20*/  @P0 BRA `(.L_x_294) ;  /* 0xffffff8400300947 */ /* 0x000fea000383ffff */
[----:B------:R-:W-:Y:S05]  /*8d30*/  EXIT ;  /* 0x000000000000794d */ /* 0x000fea0003800000 */
.L_x_7:
[----:B0-----:R-:W-:Y:S01]  /*8d40*/  ULDC.64 UR4, c[0x0][0x650] ;  /* 0x0001940000047ab9 */ /* 0x001fe20000000a00 */
        /* <DEDUP_REMOVED lines=25> */
.L_x_296:
[----:B------:R-:W0:Y:S01]  /*8ee0*/  LDC.64 R28, c[0x0][0x640] ;  /* 0x00019000ff1c7b82 */ /* 0x000e220000000a00 */
[-CC-:B------:R-:W-:Y:S01]  /*8ef0*/  SHF.R.U64 R22, R12, R6.reuse, R13.reuse ;  /* 0x000000060c167219 */ /* 0x180fe2000000120d */
[----:B------:R-:W-:Y:S01]  /*8f00*/  IMAD.MOV.U32 R30, RZ, RZ, 0x1 ;  /* 0x00000001ff1e7424 */ /* 0x000fe200078e00ff */
[----:B------:R-:W-:Y:S02]  /*8f10*/  SHF.R.U32.HI R6, RZ, R6, R13 ;  /* 0x00000006ff067219 */ /* 0x000fe4000001160d */
        /* <DEDUP_REMOVED lines=8> */
[----:B------:R-:W-:Y:S01]  /*8fa0*/  IMAD.IADD R9, R9, 0x1, R11 ;  /* 0x0000000109097824 */ /* 0x000fe200078e020b */
[----:B0-----:R-:W-:-:S04]  /*8fb0*/  ISETP.NE.U32.AND P0, PT, R28, RZ, PT ;  /* 0x000000ff1c00720c */ /* 0x001fc80003f05070 */
[----:B------:R-:W-:Y:S02]  /*8fc0*/  ISETP.NE.AND.EX P0, PT, R29, RZ, PT, P0 ;  /* 0x000000ff1d00720c */ /* 0x000fe40003f05300 */
[----:B------:R-:W0:Y:S01]  /*8fd0*/  LDC R20, c[0x0][0x600] ;  /* 0x00018000ff147b82 */ /* 0x000e220000000800 */
[-CC-:B-1----:R-:W-:Y:S01]  /*8fe0*/  SHF.R.U64 R14, R8, R10.reuse, R9.reuse ;  /* 0x0000000a080e7219 */ /* 0x182fe20000001209 */
[----:B------:R-:W-:Y:S01]  /*8ff0*/  IMAD.MOV.U32 R8, RZ, RZ, -0x1 ;  /* 0xffffffffff087424 */ /* 0x000fe200078e00ff */
[----:B------:R-:W-:-:S05]  /*9000*/  SHF.R.U32.HI R9, RZ, R10, R9 ;  /* 0x0000000aff097219 */ /* 0x000fca0000011609 */
[----:B------:R-:W1:Y:S01]  /*9010*/  LDC R24, c[0x0][0x648] ;  /* 0x00019200ff187b82 */ /* 0x000e620000000800 */
[-CC-:B--2---:R-:W-:Y:S02]  /*9020*/  SHF.R.U64 R23, R14, R12.reuse, R9.reuse ;  /* 0x0000000c0e177219 */ /* 0x184fe40000001209 */
[----:B------:R-:W-:-:S05]  /*9030*/  SHF.R.U32.HI R6, RZ, R12, R9 ;  /* 0x0000000cff067219 */ /* 0x000fca0000011609 */
[----:B------:R-:W2:Y:S01]  /*9040*/  LDC R26, c[0x0][0x638] ;  /* 0x00018e00ff1a7b82 */ /* 0x000ea20000000800 */
[-C--:B---3--:R-:W-:Y:S02]  /*9050*/  SHF.L.U32 R8, R8, R27.reuse, RZ ;  /* 0x0000001b08087219 */ /* 0x088fe400000006ff */
[-CC-:B------:R-:W-:Y:S02]  /*9060*/  SHF.R.U64 R25, R23, R27.reuse, R6.reuse ;  /* 0x0000001b17197219 */ /* 0x180fe40000001206 */
[----:B------:R-:W-:Y:S02]  /*9070*/  LOP3.LUT R32, RZ, R8, RZ, 0x33, !PT ;  /* 0x00000008ff207212 */ /* 0x000fe400078e33ff */
[----:B------:R-:W-:Y:S01]  /*9080*/  SHF.R.U32.HI R9, RZ, R27, R6 ;  /* 0x0000001bff097219 */ /* 0x000fe20000011606 */
[----:B------:R-:W3:Y:S01]  /*9090*/  LDC R31, c[0x0][0x610] ;  /* 0x00018400ff1f7b82 */ /* 0x000ee20000000800 */
[----:B------:R-:W-:Y:S01]  /*90a0*/  IMAD.MOV.U32 R8, RZ, RZ, R25 ;  /* 0x000000ffff087224 */ /* 0x000fe200078e0019 */
[----:B------:R-:W-:Y:S06]  /*90b0*/  @!P0 BRA `(.L_x_297) ;  /* 0x0000000000288947 */ /* 0x000fec0003800000 */
        /* <DEDUP_REMOVED lines=10> */
.L_x_297:
[----:B------:R-:W-:Y:S01]  /*9160*/  ISETP.NE.AND P0, PT, R2, 0x1, PT ;  /* 0x000000010200780c */ /* 0x000fe20003f05270 */
[----:B------:R-:W-:Y:S01]  /*9170*/  IMAD.MOV.U32 R13, RZ, RZ, R22 ;  /* 0x000000ffff0d7224 */ /* 0x000fe200078e0016 */
[----:B-1----:R-:W-:Y:S01]  /*9180*/  SHF.R.U64 R6, R8, R24, R9 ;  /* 0x0000001808067219 */ /* 0x002fe20000001209 */
[----:B0-----:R-:W-:Y:S01]  /*9190*/  VIADD R9, R20, 0xffffffff ;  /* 0xffffffff14097836 */ /* 0x001fe20000000000 */
[----:B------:R-:W-:Y:S02]  /*91a0*/  SHF.L.U32 R30, R30, R27, RZ ;  /* 0x0000001b1e1e7219 */ /* 0x000fe400000006ff */
[----:B------:R-:W-:Y:S01]  /*91b0*/  LOP3.LUT R5, R23, R32, RZ, 0xc0, !PT ;  /* 0x0000002017057212 */ /* 0x000fe200078ec0ff */
[----:B------:R-:W-:-:S04]  /*91c0*/  IMAD.MOV R8, RZ, RZ, -R6 ;  /* 0x000000ffff087224 */ /* 0x000fc800078e0a06 */
[----:B------:R-:W-:Y:S01]  /*91d0*/  IMAD R6, R30, R6, R5 ;  /* 0x000000061e067224 */ /* 0x000fe200078e0205 */
[----:B------:R-:W-:Y:S01]  /*91e0*/  LOP3.LUT R5, R14, R9, RZ, 0xc0, !PT ;  /* 0x000000090e057212 */ /* 0x000fe200078ec0ff */
[----:B------:R-:W-:Y:S02]  /*91f0*/  @P0 IMAD R3, R7, R21, R4 ;  /* 0x0000001507030224 */ /* 0x000fe400078e0204 */
[----:B--2---:R-:W-:Y:S02]  /*9200*/  IMAD R4, R8, R26, R25 ;  /* 0x0000001a08047224 */ /* 0x004fe400078e0219 */
[----:B---3--:R-:W-:Y:S02]  /*9210*/  IMAD R3, R6, R31, R3 ;  /* 0x0000001f06037224 */ /* 0x008fe400078e0203 */
[----:B------:R-:W-:Y:S02]  /*9220*/  IMAD R4, R4, R20, R5 ;  /* 0x0000001404047224 */ /* 0x000fe400078e0205 */
[----:B------:R-:W-:-:S03]  /*9230*/  IMAD.MOV.U32 R6, RZ, RZ, 0x1 ;  /* 0x00000001ff067424 */ /* 0x000fc600078e00ff */
[----:B------:R-:W-:Y:S02]  /*9240*/  SEL R20, R4, R3, !P0 ;  /* 0x0000000304147207 */ /* 0x000fe40004000000 */
[----:B------:R-:W-:-:S07]  /*9250*/  SEL R12, R3, R4, !P0 ;  /* 0x00000004030c7207 */ /* 0x000fce0004000000 */
.L_x_295:
[----:B------:R-:W-:-:S08]  /*9260*/  NOP ;  /* 0x0000000000007918 */ /* 0x000fd00000000000 */
[----:B------:R-:W0:-:S00]  /*9270*/  USETMAXREG.DEALLOC.CTAPOOL 0x28 ;  /* 0x00000028000079c8 */ /* 0x000e0000080e0500 */
[----:B0-----:R-:W-:-:S13]  /*9280*/  ISETP.NE.AND P0, PT, R0, RZ, PT ;  /* 0x000000ff0000720c */ /* 0x001fda0003f05270 */
[----:B------:R-:W-:Y:S05]  /*9290*/  @P0 EXIT ;  /* 0x000000000000094d */ /* 0x000fea0003800000 */
[----:B------:R-:W-:Y:S01]  /*92a0*/  LOP3.LUT P0, RZ, R6, 0xff, RZ, 0xc0, !PT ;  /* 0x000000ff06ff7812 */ /* 0x000fe2000780c0ff */
[----:B------:R-:W-:Y:S02]  /*92b0*/  IMAD.MOV.U32 R10, RZ, RZ, 0x1 ;  /* 0x00000001ff0a7424 */ /* 0x000fe400078e00ff */
[----:B------:R-:W-:-:S10]  /*92c0*/  IMAD.MOV.U32 R9, RZ, RZ, RZ ;  /* 0x000000ffff097224 */ /* 0x000fd400078e00ff */
[----:B------:R-:W-:Y:S05]  /*92d0*/  @!P0 BRA `(.L_x_298) ;  /* 0x0000000c00808947 */ /* 0x000fea0003800000 */
[----:B------:R-:W0:Y:S01]  /*92e0*/  LDC R0, c[0x0][0x28c] ;  /* 0x0000a300ff007b82 */ /* 0x000e220000000800 */
[----:B------:R-:W-:Y:S01]  /*92f0*/  ULDC UR5, c[0x0][0x658] ;  /* 0x0001960000057ab9 */ /* 0x000fe20000000800 */
[----:B------:R-:W-:Y:S01]  /*9300*/  UMOV UR11, 0xffffffff ;  /* 0xffffffff000b7882 */ /* 0x000fe20000000000 */
[----:B------:R-:W-:Y:S01]  /*9310*/  UMOV UR15, 0x1 ;  /* 0x00000001000f7882 */ /* 0x000fe20000000000 */
[----:B------:R-:W-:Y:S01]  /*9320*/  USHF.L.U32 UR11, UR11, UR5, URZ ;  /* 0x000000050b0b7299 */ /* 0x000fe2000800063f */
[----:B------:R-:W-:Y:S01]  /*9330*/  BSSY B0, `(.L_x_298) ;  /* 0x00000da000007945 */ /* 0x000fe20003800000 */
[----:B------:R-:W-:Y:S01]  /*9340*/  ULDC UR9, c[0x0][0xc] ;  /* 0x0000030000097ab9 */ /* 0x000fe20000000800 */
[----:B------:R-:W-:Y:S01]  /*9350*/  ULDC UR12, c[0x0][0x10] ;  /* 0x00000400000c7ab9 */ /* 0x000fe20000000800 */
[----:B------:R-:W1:Y:S01]  /*9360*/  S2UR UR8, SR_CgaCtaId ;  /* 0x00000000000879c3 */ /* 0x000e620000008800 */
[----:B------:R-:W-:Y:S01]  /*9370*/  USHF.L.U32 UR5, UR15, UR5, URZ ;  /* 0x000000050f057299 */ /* 0x000fe2000800063f */
[----:B------:R-:W-:Y:S01]  /*9380*/  LOP3.LUT R11, R19, 0x2, RZ, 0xfc, !PT ;  /* 0x00000002130b7812 */ /* 0x000fe200078efcff */
[----:B------:R-:W-:Y:S01]  /*9390*/  IMAD.MOV.U32 R10, RZ, RZ, 0x1 ;  /* 0x00000001ff0a7424 */ /* 0x000fe200078e00ff */
[----:B------:R-:W-:Y:S01]  /*93a0*/  ULDC UR4, c[0x0][0x600] ;  /* 0x0001800000047ab9 */ /* 0x000fe20000000800 */
[----:B------:R-:W-:Y:S01]  /*93b0*/  IMAD.MOV.U32 R9, RZ, RZ, RZ ;  /* 0x000000ffff097224 */ /* 0x000fe200078e00ff */
[----:B------:R-:W-:Y:S01]  /*93c0*/  UMOV UR20, 0x5 ;  /* 0x0000000500147882 */ /* 0x000fe20000000000 */
[----:B------:R-:W-:Y:S01]  /*93d0*/  UIADD3 UR4, UR4, -0x1, URZ ;  /* 0xffffffff04047890 */ /* 0x000fe2000fffe03f */
[----:B------:R-:W-:Y:S01]  /*93e0*/  ULDC.64 UR28, c[0x0][0x198] ;  /* 0x00006600001c7ab9 */ /* 0x000fe20000000a00 */
[----:B0-----:R-:W-:-:S05]  /*93f0*/  VIADD R0, R0, 0x7f ;  /* 0x0000007f00007836 */ /* 0x001fca0000000000 */
[----:B------:R-:W-:Y:S01]  /*9400*/  SHF.R.S32.HI R3, RZ, 0x1f, R0 ;  /* 0x0000001fff037819 */ /* 0x000fe20000011400 */
[----:B-1----:R-:W-:-:S03]  /*9410*/  ULOP3.LUT UR10, UR8, 0x1, URZ, 0xc0, !UPT ;  /* 0x00000001080a7892 */ /* 0x002fc6000f8ec03f */
[----:B------:R-:W-:Y:S01]  /*9420*/  LEA.HI R3, R3, R0, RZ, 0x7 ;  /* 0x0000000003037211 */ /* 0x000fe200078f38ff */
[----:B------:R-:W-:Y:S01]  /*9430*/  USHF.L.U32 UR7, UR8, 0xd, URZ ;  /* 0x0000000d08077899 */ /* 0x000fe2000800063f */
[----:B------:R-:W-:Y:S01]  /*9440*/  IMAD.MOV.U32 R0, RZ, RZ, 0x1 ;  /* 0x00000001ff007424 */ /* 0x000fe200078e00ff */
[----:B------:R-:W-:Y:S01]  /*9450*/  USHF.R.U32.HI UR27, URZ, 0x1, UR8 ;  /* 0x000000013f1b7899 */ /* 0x000fe20008011608 */
[--C-:B------:R-:W-:Y:S01]  /*9460*/  SHF.R.S32.HI R8, RZ, 0x7, R3.reuse ;  /* 0x00000007ff087819 */ /* 0x100fe20000011403 */
[----:B------:R-:W-:Y:S02]  /*9470*/  USHF.L.U32 UR6, UR8, 0x6, URZ ;  /* 0x0000000608067899 */ /* 0x000fe4000800063f */
[----:B------:R-:W-:Y:S01]  /*9480*/  ULOP3.LUT UR8, UR8, 0xfffffffe, URZ, 0xc0, !UPT ;  /* 0xfffffffe08087892 */ /* 0x000fe2000f8ec03f */
[----:B------:R-:W-:Y:S01]  /*9490*/  PRMT R3, R0, 0x7610, R3 ;  /* 0x0000761000037816 */ /* 0x000fe20000000003 */
[----:B------:R-:W-:Y:S01]  /*94a0*/  UISETP.GT.U32.AND UP0, UPT, UR10, 0xffff, UPT ;  /* 0x0000ffff0a00788c */ /* 0x000fe2000bf04070 */
[----:B------:R-:W-:Y:S01]  /*94b0*/  VIADD R0, R8, 0x1 ;  /* 0x0000000108007836 */ /* 0x000fe20000000000 */
[----:B------:R-:W-:-:S02]  /*94c0*/  ULOP3.LUT UR13, UR7, 0x2000, URZ, 0xc0, !UPT ;  /* 0x00002000070d7892 */ /* 0x000fc4000f8ec03f */
[----:B------:R-:W-:Y:S02]  /*94d0*/  ULOP3.LUT UR7, URZ, UR11, URZ, 0x33, !UPT ;  /* 0x0000000b3f077292 */ /* 0x000fe4000f8e333f */
[----:B------:R-:W-:Y:S02]  /*94e0*/  USHF.L.U32 UR14, UR15, UR8, URZ ;  /* 0x000000080f0e7299 */ /* 0x000fe4000800063f */
[----:B------:R-:W-:Y:S02]  /*94f0*/  ULOP3.LUT UR11, UR8, 0x1, URZ, 0xfc, !UPT ;  /* 0x00000001080b7892 */ /* 0x000fe4000f8efc3f */
[----:B------:R-:W-:Y:S02]  /*9500*/  UIMAD.WIDE.U32 UR8, UR9, UR12, URZ ;  /* 0x0000000c090872a5 */ /* 0x000fe4000f8e003f */
[----:B------:R-:W-:Y:S01]  /*9510*/  USEL UR10, UR10, 0xffff, !UP0 ;  /* 0x0000ffff0a0a7887 */ /* 0x000fe2000c000000 */
[----:B------:R-:W-:Y:S01]  /*9520*/  ULDC UR12, c[0x0][0x14] ;  /* 0x00000500000c7ab9 */ /* 0x000fe20000000800 */
[----:B------:R-:W-:-:S02]  /*9530*/  USHF.L.U32 UR11, UR15, UR11, URZ ;  /* 0x0000000b0f0b7299 */ /* 0x000fc4000800063f */
[----:B------:R-:W-:Y:S02]  /*9540*/  UIMAD.WIDE.U32 UR24, UR8, UR12, URZ ;  /* 0x0000000c081872a5 */ /* 0x000fe4000f8e003f */
[----:B------:R-:W-:Y:S02]  /*9550*/  UIMAD UR15, UR9, UR12, URZ ;  /* 0x0000000c090f72a4 */ /* 0x000fe4000f8e023f */
[----:B------:R-:W-:Y:S02]  /*9560*/  ULOP3.LUT UR10, UR10, 0xffff, URZ, 0xc0, !UPT ;  /* 0x0000ffff0a0a7892 */ /* 0x000fe4000f8ec03f */
[----:B------:R-:W-:Y:S02]  /*9570*/  ULEA UR30, UR27, 0x100, 0xe ;  /* 0x000001001b1e7891 */ /* 0x000fe4000f8e703f */
[----:B------:R-:W-:Y:S02]  /*9580*/  ULOP3.LUT UR6, UR6, 0x40, URZ, 0xc0, !UPT ;  /* 0x0000004006067892 */ /* 0x000fe4000f8ec03f */
[----:B------:R-:W-:-:S02]  /*9590*/  ULOP3.LUT UR13, UR13, 0x20100, URZ, 0xfc, !UPT ;  /* 0x000201000d0d7892 */ /* 0x000fc4000f8efc3f */
[----:B------:R-:W-:Y:S02]  /*95a0*/  ULOP3.LUT UR14, UR14, UR11, URZ, 0xfc, !UPT ;  /* 0x0000000b0e0e7292 */ /* 0x000fe4000f8efc3f */
[----:B------:R-:W-:Y:S02]  /*95b0*/  UIADD3 UR15, UR25, UR15, URZ ;  /* 0x0000000f190f7290 */ /* 0x000fe4000fffe03f */
[----:B------:R-:W-:-:S12]  /*95c0*/  USHF.L.U32 UR20, UR20, UR10, URZ ;  /* 0x0000000a14147299 */ /* 0x000fd8000800063f */
.L_x_309:
[----:B------:R-:W-:-:S03]  /*95d0*/  UMOV UR8, 0xffffffff ;  /* 0xffffffff00087882 */ /* 0x000fc60000000000 */
[----:B------:R-:W-:Y:S05]  /*95e0*/  BRA.DIV UR8, `(.L_x_299) ;  /* 0x0000000e08a47947 */ /* 0x000fea000b800000 */
[----:B------:R-:W-:-:S13]  /*95f0*/  ELECT P6, URZ, PT ;  /* 0x00000000003f782f */ /* 0x000fda00038c0000 */
.L_x_320:
[----:B------:R-:W0:Y:S01]  /*9600*/  LDC R4, c[0x0][0x28c] ;  /* 0x0000a300ff047b82 */ /* 0x000e220000000800 */
[----:B------:R-:W-:Y:S01]  /*9610*/  BSSY B1, `(.L_x_300) ;  /* 0x0000039000017945 */ /* 0x000fe20003800000 */
[----:B0-----:R-:W-:-:S13]  /*9620*/  ISETP.LT.OR P6, PT, R4, 0x1, !P6 ;  /* 0x000000010400780c */ /* 0x001fda00077c1670 */
[----:B------:R-:W-:Y:S05]  /*9630*/  @P6 BRA `(.L_x_301) ;  /* 0x0000000000d86947 */ /* 0x000fea0003800000 */
[----:B------:R-:W-:Y:S01]  /*9640*/  LEA R12, R12, UR27, 0x1 ;  /* 0x0000001b0c0c7c11 */ /* 0x000fe2000f8e08ff */
[----:B------:R-:W-:Y:S01]  /*9650*/  IMAD.MOV.U32 R21, RZ, RZ, RZ ;  /* 0x000000ffff157224 */ /* 0x000fe200078e00ff */
[----:B------:R-:W-:Y:S01]  /*9660*/  LEA R20, R20, UR6, 0x7 ;  /* 0x0000000614147c11 */ /* 0x000fe2000f8e38ff */
[----:B------:R-:W-:Y:S02]  /*9670*/  IMAD.MOV.U32 R4, RZ, RZ, R0 ;  /* 0x000000ffff047224 */ /* 0x000fe400078e0000 */
[----:B------:R-:W-:Y:S02]  /*9680*/  IMAD.MOV.U32 R5, RZ, RZ, R10 ;  /* 0x000000ffff057224 */ /* 0x000fe400078e000a */
[----:B------:R-:W-:Y:S02]  /*9690*/  IMAD.MOV.U32 R6, RZ, RZ, R9 ;  /* 0x000000ffff067224 */ /* 0x000fe400078e0009 */
[----:B------:R-:W-:-:S07]  /*96a0*/  IMAD.SHL.U32 R14, R12, 0x80, RZ ;  /* 0x000000800c0e7824 */ /* 0x000fce00078e00ff */
.L_x_304:
[----:B------:R-:W0:Y:S01]  /*96b0*/  S2R R12, SR_CgaCtaId ;  /* 0x00000000000c7919 */ /* 0x000e220000008800 */
[----:B------:R-:W-:Y:S02]  /*96c0*/  MOV R7, 0x400 ;  /* 0x0000040000077802 */ /* 0x000fe40000000f00 */
[----:B------:R-:W-:Y:S02]  /*96d0*/  LOP3.LUT P1, RZ, R18, 0x7f, RZ, 0xc0, !PT ;  /* 0x0000007f12ff7812 */ /* 0x000fe4000782c0ff */
[----:B0-----:R-:W-:Y:S02]  /*96e0*/  LEA R15, R12, R7, 0x18 ;  /* 0x000000070c0f7211 */ /* 0x001fe400078ec0ff */
[----:B------:R-:W-:-:S09]  /*96f0*/  SHF.L.U32 R7, R5, 0x1f, RZ ;  /* 0x0000001f05077819 */ /* 0x000fd200000006ff */
[----:B------:R-:W0:Y:S01]  /*9700*/  @!P1 LDC R12, c[0x0][0x500] ;  /* 0x00014000ff0c9b82 */ /* 0x000e220000000800 */
[----:B------:R-:W-:-:S04]  /*9710*/  IMAD R22, R6, 0x8, R15 ;  /* 0x0000000806167824 */ /* 0x000fc800078e020f */
[----:B------:R-:W1:Y:S02]  /*9720*/  SYNCS.PHASECHK.TRANS64.TRYWAIT P0, [R22+URZ+0x20], R7 ;  /* 0x00002007160075a7 */ /* 0x000e64000800017f */
[----:B-1----:R-:W-:Y:S05]  /*9730*/  @!P0 BRA `(.L_x_302) ;  /* 0x0000000c00708947 */ /* 0x002fea0003800000 */
.L_x_321:
[----:B-1----:R-:W-:Y:S01]  /*9740*/  PRMT R7, R11, 0x9910, RZ ;  /* 0x000099100b077816 */ /* 0x002fe200000000ff */
[----:B0-----:R0:W-:Y:S03]  /*9750*/  @!P1 SYNCS.ARRIVE.TRANS64 RZ, [R22+URZ], R12 ;  /* 0x0000000c16ff99a7 */ /* 0x0011e6000800003f */
[----:B------:R-:W-:-:S13]  /*9760*/  ISETP.NE.AND P0, PT, R7, 0x2, PT ;  /* 0x000000020700780c */ /* 0x000fda0003f05270 */
[----:B0-----:R-:W-:Y:S05]  /*9770*/  @P0 BRA `(.L_x_303) ;  /* 0x0000000000040947 */ /* 0x001fea0003800000 */
[----:B------:R-:W-:Y:S01]  /*9780*/  BPT.TRAP 0x1 ;  /* 0x000000040000795c */ /* 0x000fe20000300000 */
.L_x_303:
[----:B------:R-:W-:Y:S01]  /*9790*/  R2UR UR11, R6 ;  /* 0x00000000060b72ca */ /* 0x000fe200000e0000 */
[----:B------:R-:W-:Y:S01]  /*97a0*/  VIADD R4, R4, 0xffffffff ;  /* 0xffffffff04047836 */ /* 0x000fe20000000000 */
[----:B------:R-:W-:Y:S01]  /*97b0*/  R2UR UR22, R15 ;  /* 0x000000000f1672ca */ /* 0x000fe200000e0000 */
[----:B------:R-:W-:Y:S01]  /*97c0*/  UIADD3 UR16, UP0, UR28, 0xf0, URZ ;  /* 0x000000f01c107890 */ /* 0x000fe2000ff1e03f */
[----:B------:R-:W-:Y:S01]  /*97d0*/  R2UR UR23, R14 ;  /* 0x000000000e1772ca */ /* 0x000fe200000e0000 */
[----:B------:R-:W-:Y:S01]  /*97e0*/  UIADD3 UR32, UP1, UR28, 0x1f0, URZ ;  /* 0x000001f01c207890 */ /* 0x000fe2000ff3e03f */
[----:B------:R-:W-:Y:S01]  /*97f0*/  R2UR UR9, R22 ;  /* 0x00000000160972ca */ /* 0x000fe200000e0000 */
[----:B------:R-:W-:Y:S01]  /*9800*/  UIADD3.X UR17, URZ, UR29, URZ, UP0, !UPT ;  /* 0x0000001d3f117290 */ /* 0x000fe200087fe43f */
[----:B------:R-:W-:Y:S01]  /*9810*/  R2UR UR10, R21 ;  /* 0x00000000150a72ca */ /* 0x000fe200000e0000 */
[----:B------:R-:W-:Y:S01]  /*9820*/  UPRMT UR21, URZ, 0x5410, UR20 ;  /* 0x000054103f157896 */ /* 0x000fe20008000014 */
[----:B------:R-:W-:Y:S01]  /*9830*/  R2UR UR12, R13 ;  /* 0x000000000d0c72ca */ /* 0x000fe200000e0000 */
[----:B------:R-:W-:Y:S01]  /*9840*/  VIADD R6, R6, 0x1 ;  /* 0x0000000106067836 */ /* 0x000fe20000000000 */
[----:B------:R-:W-:Y:S01]  /*9850*/  R2UR UR26, R20 ;  /* 0x00000000141a72ca */ /* 0x000fe200000e0000 */
[----:B------:R-:W-:Y:S01]  /*9860*/  ULEA UR8, UR11, UR30, 0xf ;  /* 0x0000001e0b087291 */ /* 0x000fe2000f8e783f */
[----:B------:R-:W-:Y:S01]  /*9870*/  ISETP.GT.AND P1, PT, R4, 0x1, PT ;  /* 0x000000010400780c */ /* 0x000fe20003f24270 */
[----:B------:R-:W-:Y:S01]  /*9880*/  ULEA UR11, UR11, UR13, 0xe ;  /* 0x0000000d0b0b7291 */ /* 0x000fe2000f8e703f */
[C---:B------:R-:W-:Y:S01]  /*9890*/  ISETP.NE.AND P0, PT, R6.reuse, 0x4, PT ;  /* 0x000000040600780c */ /* 0x040fe20003f05270 */
[----:B------:R-:W-:Y:S01]  /*98a0*/  UIADD3 UR8, UR22, UR8, URZ ;  /* 0x0000000816087290 */ /* 0x000fe2000fffe03f */
[----:B------:R-:W-:Y:S01]  /*98b0*/  VIADD R21, R21, 0x80 ;  /* 0x0000008015157836 */ /* 0x000fe20000000000 */
[----:B------:R-:W-:Y:S01]  /*98c0*/  UIADD3 UR22, UR22, UR11, URZ ;  /* 0x0000000b16167290 */ /* 0x000fe2000fffe03f */
[----:B------:R-:W-:Y:S01]  /*98d0*/  SEL R12, RZ, 0x1, P0 ;  /* 0x00000001ff0c7807 */ /* 0x000fe20000000000 */
[----:B------:R-:W-:Y:S01]  /*98e0*/  UPRMT UR31, URZ, 0x5410, UR14 ;  /* 0x000054103f1f7896 */ /* 0x000fe2000800000e */
[----:B------:R-:W-:Y:S01]  /*98f0*/  SEL R6, R6, RZ, P0 ;  /* 0x000000ff06067207 */ /* 0x000fe20000000000 */
[----:B------:R-:W-:Y:S01]  /*9900*/  UIADD3.X UR33, URZ, UR29, URZ, UP1, !UPT ;  /* 0x0000001d3f217290 */ /* 0x000fe20008ffe43f */
[----:B------:R-:W-:Y:S01]  /*9910*/  LOP3.LUT R5, R5, R12, RZ, 0x3c, !PT ;  /* 0x0000000c05057212 */ /* 0x000fe200078e3cff */
[----:B------:R-:W-:Y:S01]  /*9920*/  UMOV UR18, 0x0 ;  /* 0x0000000000127882 */ /* 0x000fe20000000000 */
[----:B------:R-:W-:Y:S01]  /*9930*/  UMOV UR19, 0x10000000 ;  /* 0x1000000000137882 */ /* 0x000fe20000000000 */
[----:B------:R-:W-:-:S02]  /*9940*/  UMOV UR11, UR23 ;  /* 0x00000017000b7c82 */ /* 0x000fc40008000000 */
[----:B------:R0:W-:Y:S02]  /*9950*/  UTMALDG.3D.MULTICAST [UR8], [UR16], UR21, desc[UR18] ;  /* 0x00001208100073b4 */ /* 0x0001e40008011815 */
[----:B0-----:R-:W-:Y:S01]  /*9960*/  UMOV UR8, UR22 ;  /* 0x0000001600087c82 */ /* 0x001fe20008000000 */
[----:B------:R-:W-:Y:S02]  /*9970*/  UMOV UR11, UR26 ;  /* 0x0000001a000b7c82 */ /* 0x000fe40008000000 */
[----:B------:R0:W-:Y:S02]  /*9980*/  UTMALDG.3D.MULTICAST [UR8], [UR32], UR31, desc[UR18] ;  /* 0x00001208200073b4 */ /* 0x0001e4000801181f */
[----:B0-----:R-:W-:Y:S05]  /*9990*/  @P1 BRA `(.L_x_304) ;  /* 0xfffffffc00441947 */ /* 0x001fea000383ffff */
.L_x_301:
[----:B------:R-:W-:Y:S05]  /*99a0*/  BSYNC B1 ;  /* 0x0000000000017941 */ /* 0x000fea0003800000 */
.L_x_300:
[----:B------:R-:W-:Y:S01]  /*99b0*/  LOP3.LUT P1, RZ, R3, 0xff, RZ, 0xc0, !PT ;  /* 0x000000ff03ff7812 */ /* 0x000fe2000782c0ff */
[----:B------:R-:W-:Y:S01]  /*99c0*/  IMAD.IADD R9, R8, 0x1, R9 ;  /* 0x0000000108097824 */ /* 0x000fe200078e0209 */
[----:B------:R-:W-:Y:S01]  /*99d0*/  IADD3 R16, P2, R16, UR24, RZ ;  /* 0x0000001810107c10 */ /* 0x000fe2000ff5e0ff */
[----:B------:R-:W-:Y:S01]  /*99e0*/  ULDC.64 UR8, c[0x0][0x650] ;  /* 0x0001940000087ab9 */ /* 0x000fe20000000a00 */
[----:B------:R-:W-:Y:S01]  /*99f0*/  BSSY B1, `(.L_x_305) ;  /* 0x000006b000017945 */ /* 0x000fe20003800000 */
[----:B------:R-:W-:Y:S01]  /*9a00*/  IMAD.MOV.U32 R12, RZ, RZ, -0x1 ;  /* 0xffffffffff0c7424 */ /* 0x000fe200078e00ff */
[----:B------:R-:W-:Y:S01]  /*9a10*/  SHF.R.U32.HI R3, RZ, 0x2, R9 ;  /* 0x00000002ff037819 */ /* 0x000fe20000011609 */
[----:B------:R-:W-:Y:S01]  /*9a20*/  IMAD.MOV.U32 R20, RZ, RZ, -0x1 ;  /* 0xffffffffff147424 */ /* 0x000fe200078e00ff */
[----:B------:R-:W-:Y:S01]  /*9a30*/  ISETP.GT.U32.AND P0, PT, R9, 0x3, PT ;  /* 0x000000030900780c */ /* 0x000fe20003f04070 */
[----:B------:R-:W-:Y:S01]  /*9a40*/  IMAD.MOV.U32 R13, RZ, RZ, -0x1 ;  /* 0xffffffffff0d7424 */ /* 0x000fe200078e00ff */
[----:B------:R-:W-:-:S02]  /*9a50*/  LOP3.LUT R3, R3, 0x1, RZ, 0xc0, !PT ;  /* 0x0000000103037812 */ /* 0x000fc400078ec0ff */
[----:B------:R-:W-:Y:S01]  /*9a60*/  ISETP.LT.U32.AND P0, PT, R8, 0x4, P0 ;  /* 0x000000040800780c */ /* 0x000fe20000701070 */
[----:B------:R-:W0:Y:S01]  /*9a70*/  @P1 S2R R5, SR_CgaCtaId ;  /* 0x0000000000051919 */ /* 0x000e220000008800 */
[----:B------:R-:W-:Y:S02]  /*9a80*/  @P1 MOV R4, 0x400 ;  /* 0x0000040000041802 */ /* 0x000fe40000000f00 */
[----:B------:R-:W-:Y:S02]  /*9a90*/  IADD3.X R17, R17, UR15, RZ, P2, !PT ;  /* 0x0000000f11117c10 */ /* 0x000fe400097fe4ff */
[----:B------:R-:W-:Y:S02]  /*9aa0*/  ISETP.GE.U32.AND P2, PT, R16, UR8, PT ;  /* 0x0000000810007c0c */ /* 0x000fe4000bf46070 */
[----:B------:R-:W-:Y:S02]  /*9ab0*/  LOP3.LUT R9, R9, 0x3, RZ, 0xc0, !PT ;  /* 0x0000000309097812 */ /* 0x000fe400078ec0ff */
[----:B0-----:R-:W-:-:S04]  /*9ac0*/  @P1 LEA R4, R5, R4, 0x18 ;  /* 0x0000000405041211 */ /* 0x001fc800078ec0ff */
[----:B------:R0:W-:Y:S01]  /*9ad0*/  @P1 SYNCS.ARRIVE.TRANS64.A1T0 RZ, [R4+URZ+0x58], RZ ;  /* 0x000058ff04ff19a7 */ /* 0x0001e2000810003f */
[----:B------:R-:W-:Y:S02]  /*9ae0*/  ISETP.NE.U32.AND P1, PT, R3, 0x1, PT ;  /* 0x000000010300780c */ /* 0x000fe40003f25070 */
[----:B------:R-:W-:Y:S02]  /*9af0*/  SEL R3, RZ, 0x1, !P0 ;  /* 0x00000001ff037807 */ /* 0x000fe40004000000 */
[----:B------:R-:W-:Y:S02]  /*9b00*/  ISETP.GE.U32.AND.EX P0, PT, R17, UR9, PT, P2 ;  /* 0x0000000911007c0c */ /* 0x000fe4000bf06120 */
[----:B------:R-:W-:-:S04]  /*9b10*/  ISETP.GT.U32.AND P1, PT, R8, 0x3, !P1 ;  /* 0x000000030800780c */ /* 0x000fc80004f24070 */
[----:B0-----:R-:W-:-:S04]  /*9b20*/  SEL R4, RZ, 0x1, !P1 ;  /* 0x00000001ff047807 */ /* 0x001fc80004800000 */
[--C-:B------:R-:W-:Y:S02]  /*9b30*/  LOP3.LUT R10, R4, R10, R3.reuse, 0x96, !PT ;  /* 0x0000000a040a7212 */ /* 0x100fe400078e9603 */
[----:B------:R-:W-:Y:S02]  /*9b40*/  PRMT R4, RZ, 0x7610, R4 ;  /* 0x00007610ff047816 */ /* 0x000fe40000000004 */
[----:B------:R-:W-:Y:S01]  /*9b50*/  PRMT R3, RZ, 0x7610, R3 ;  /* 0x00007610ff037816 */ /* 0x000fe20000000003 */
[----:B------:R-:W-:Y:S06]  /*9b60*/  @P0 BRA `(.L_x_306) ;  /* 0x00000004004c0947 */ /* 0x000fec0003800000 */
[----:B------:R-:W0:Y:S01]  /*9b70*/  S2R R14, SR_CTAID.X ;  /* 0x00000000000e7919 */ /* 0x000e220000002500 */
[----:B------:R-:W-:Y:S01]  /*9b80*/  ULDC.64 UR8, c[0x0][0x628] ;  /* 0x00018a0000087ab9 */ /* 0x000fe20000000a00 */
[----:B------:R-:W1:Y:S01]  /*9b90*/  LDC R15, c[0x0][0x144] ;  /* 0x00005100ff0f7b82 */ /* 0x000e620000000800 */
[----:B------:R-:W-:Y:S01]  /*9ba0*/  ISETP.NE.U32.AND P0, PT, RZ, UR8, PT ;  /* 0x00000008ff007c0c */ /* 0x000fe2000bf05070 */
[----:B------:R-:W2:Y:S01]  /*9bb0*/  S2R R12, SR_CTAID.Y ;  /* 0x00000000000c7919 */ /* 0x000ea20000002600 */
[----:B------:R-:W-:Y:S01]  /*9bc0*/  ULDC UR10, c[0x0][0x150] ;  /* 0x00005400000a7ab9 */ /* 0x000fe20000000800 */
[----:B------:R-:W-:Y:S01]  /*9bd0*/  ULDC UR11, c[0x0][0x630] ;  /* 0x00018c00000b7ab9 */ /* 0x000fe20000000800 */
[----:B------:R-:W-:Y:S01]  /*9be0*/  ISETP.NE.AND.EX P0, PT, RZ, UR9, PT, P0 ;  /* 0x00000009ff007c0c */ /* 0x000fe2000bf05300 */
[----:B------:R-:W-:Y:S01]  /*9bf0*/  IMAD.MOV.U32 R4, RZ, RZ, R16 ;  /* 0x000000ffff047224 */ /* 0x000fe200078e0010 */
[----:B0-----:R-:W-:-:S05]  /*9c00*/  I2FP.F32.U32 R5, R14 ;  /* 0x0000000e00057245 */ /* 0x001fca0000201000 */
[----:B------:R-:W-:Y:S01]  /*9c10*/  FMUL R20, R5, UR10 ;  /* 0x0000000a05147c20 */ /* 0x000fe20008400000 */
[----:B------:R-:W-:-:S05]  /*9c20*/  IMAD.MOV.U32 R5, RZ, RZ, R17 ;  /* 0x000000ffff057224 */ /* 0x000fca00078e0011 */
[----:B--2---:R-:W-:Y:S05]  /*9c30*/  @!P0 BRA `(.L_x_307) ;  /* 0x0000000000288947 */ /* 0x004fea0003800000 */
[----:B------:R-:W-:Y:S02]  /*9c40*/  ULDC UR10, c[0x0][0x634] ;  /* 0x00018d00000a7ab9 */ /* 0x000fe40000000800 */
[----:B------:R-:W-:-:S05]  /*9c50*/  IADD3 R5, P0, R16, UR10, RZ ;  /* 0x0000000a10057c10 */ /* 0x000fca000ff1e0ff */
[----:B------:R-:W-:-:S04]  /*9c60*/  IMAD.X R13, RZ, RZ, R17, P0 ;  /* 0x000000ffff0d7224 */ /* 0x000fc800000e0611 */
[----:B------:R-:W-:-:S04]  /*9c70*/  IMAD.WIDE.U32 R6, R13, UR8, RZ ;  /* 0x000000080d067c25 */ /* 0x000fc8000f8e00ff */
[----:B------:R-:W-:-:S04]  /*9c80*/  IMAD.WIDE.U32 R6, P0, R5, UR9, R6 ;  /* 0x0000000905067c25 */ /* 0x000fc8000f800006 */
[----:B------:R-:W-:-:S04]  /*9c90*/  IMAD.WIDE.U32 R4, R5, UR8, RZ ;  /* 0x0000000805047c25 */ /* 0x000fc8000f8e00ff */
[----:B------:R-:W-:Y:S01]  /*9ca0*/  IMAD.MOV.U32 R4, RZ, RZ, R7 ;  /* 0x000000ffff047224 */ /* 0x000fe200078e0007 */
[----:B------:R-:W-:Y:S01]  /*9cb0*/  IADD3 RZ, P1, R5, R6, RZ ;  /* 0x0000000605ff7210 */ /* 0x000fe20007f3e0ff */
[----:B------:R-:W-:-:S04]  /*9cc0*/  IMAD.X R5, RZ, RZ, RZ, P0 ;  /* 0x000000ffff057224 */ /* 0x000fc800000e06ff */
[----:B------:R-:W-:-:S08]  /*9cd0*/  IMAD.WIDE.U32.X R4, R13, UR9, R4, P1 ;  /* 0x000000090d047c25 */ /* 0x000fd000088e0404 */
.L_x_307:
[--C-:B------:R-:W-:Y:S01]  /*9ce0*/  SHF.R.U64 R13, R4, UR11, R5.reuse ;  /* 0x0000000b040d7c19 */ /* 0x100fe20008001205 */
[----:B------:R-:W0:Y:S01]  /*9cf0*/  F2I.U32.TRUNC.NTZ R20, R20 ;  /* 0x0000001400147305 */ /* 0x000e22000020f000 */
[----:B------:R-:W-:Y:S01]  /*9d00*/  SHF.R.U32.HI R4, RZ, UR11, R5 ;  /* 0x0000000bff047c19 */ /* 0x000fe20008011605 */
[----:B------:R-:W-:Y:S01]  /*9d10*/  ULDC.64 UR8, c[0x0][0x620] ;  /* 0x0001880000087ab9 */ /* 0x000fe20000000a00 */
[----:B------:R-:W-:Y:S01]  /*9d20*/  IADD3 R7, P0, RZ, -R13, RZ ;  /* 0x8000000dff077210 */ /* 0x000fe20007f1e0ff */
[----:B------:R-:W-:Y:S01]  /*9d30*/  ULDC.64 UR10, c[0x0][0x640] ;  /* 0x00019000000a7ab9 */ /* 0x000fe20000000a00 */
[----:B------:R-:W2:Y:S03]  /*9d40*/  LDC R21, c[0x0][0x148] ;  /* 0x00005200ff157b82 */ /* 0x000ea60000000800 */
[----:B------:R-:W-:Y:S01]  /*9d50*/  IMAD.X R4, RZ, RZ, ~R4, P0 ;  /* 0x000000ffff047224 */ /* 0x000fe200000e0e04 */
[----:B------:R-:W-:-:S03]  /*9d60*/  ISETP.NE.U32.AND P0, PT, RZ, UR10, PT ;  /* 0x0000000aff007c0c */ /* 0x000fc6000bf05070 */
[----:B------:R-:W-:Y:S01]  /*9d70*/  IMAD R6, R4, UR8, RZ ;  /* 0x0000000804067c24 */ /* 0x000fe2000f8e02ff */
[----:B------:R-:W-:Y:S01]  /*9d80*/  ISETP.NE.AND.EX P0, PT, RZ, UR11, PT, P0 ;  /* 0x0000000bff007c0c */ /* 0x000fe2000bf05300 */
[----:B------:R-:W-:Y:S01]  /*9d90*/  IMAD.WIDE.U32 R4, R7, UR8, R16 ;  /* 0x0000000807047c25 */ /* 0x000fe2000f8e0010 */
[----:B------:R-:W-:-:S03]  /*9da0*/  ULDC UR8, c[0x0][0x618] ;  /* 0x0001860000087ab9 */ /* 0x000fc60000000800 */
[----:B------:R-:W-:Y:S01]  /*9db0*/  IMAD R7, R7, UR9, R6 ;  /* 0x0000000907077c24 */ /* 0x000fe2000f8e0206 */
[----:B------:R-:W-:Y:S01]  /*9dc0*/  ULDC UR9, c[0x0][0x154] ;  /* 0x0000550000097ab9 */ /* 0x000fe20000000800 */
[----:B0-----:R-:W-:Y:S02]  /*9dd0*/  IMAD.MOV R6, RZ, RZ, -R20 ;  /* 0x000000ffff067224 */ /* 0x001fe400078e0a14 */
[----:B------:R-:W-:Y:S02]  /*9de0*/  IMAD.IADD R5, R5, 0x1, R7 ;  /* 0x0000000105057824 */ /* 0x000fe400078e0207 */
[----:B-1----:R-:W-:Y:S01]  /*9df0*/  IMAD R14, R15, R6, R14 ;  /* 0x000000060f0e7224 */ /* 0x002fe200078e020e */
[----:B------:R-:W-:Y:S02]  /*9e00*/  I2FP.F32.U32 R6, R12 ;  /* 0x0000000c00067245 */ /* 0x000fe40000201000 */
[--C-:B------:R-:W-:Y:S02]  /*9e10*/  SHF.R.U64 R15, R4, UR8, R5.reuse ;  /* 0x00000008040f7c19 */ /* 0x100fe40008001205 */
[----:B------:R-:W-:Y:S01]  /*9e20*/  SHF.R.U32.HI R4, RZ, UR8, R5 ;  /* 0x00000008ff047c19 */ /* 0x000fe20008011605 */
[----:B------:R-:W-:Y:S01]  /*9e30*/  FMUL R6, R6, UR9 ;  /* 0x0000000906067c20 */ /* 0x000fe20008400000 */
[----:B------:R-:W-:-:S02]  /*9e40*/  ULDC UR8, c[0x0][0x608] ;  /* 0x0001820000087ab9 */ /* 0x000fc40000000800 */
[--C-:B------:R-:W-:Y:S01]  /*9e50*/  SHF.R.U64 R22, R15, UR8, R4.reuse ;  /* 0x000000080f167c19 */ /* 0x100fe20008001204 */
[----:B------:R0:W1:Y:S01]  /*9e60*/  F2I.U32.TRUNC.NTZ R24, R6 ;  /* 0x0000000600187305 */ /* 0x000062000020f000 */
[----:B------:R-:W-:Y:S01]  /*9e70*/  SHF.R.U32.HI R5, RZ, UR8, R4 ;  /* 0x00000008ff057c19 */ /* 0x000fe20008011604 */
[----:B------:R-:W-:-:S03]  /*9e80*/  ULDC UR8, c[0x0][0x658] ;  /* 0x0001960000087ab9 */ /* 0x000fc60000000800 */
[--C-:B------:R-:W-:Y:S02]  /*9e90*/  SHF.R.U64 R20, R22, UR8, R5.reuse ;  /* 0x0000000816147c19 */ /* 0x100fe40008001205 */
[----:B------:R-:W-:-:S03]  /*9ea0*/  SHF.R.U32.HI R23, RZ, UR8, R5 ;  /* 0x00000008ff177c19 */ /* 0x000fc60008011605 */
[----:B------:R-:W-:Y:S02]  /*9eb0*/  IMAD.MOV.U32 R4, RZ, RZ, R20 ;  /* 0x000000ffff047224 */ /* 0x000fe400078e0014 */
[----:B------:R-:W-:Y:S01]  /*9ec0*/  IMAD.MOV.U32 R5, RZ, RZ, R23 ;  /* 0x000000ffff057224 */ /* 0x000fe200078e0017 */
[----:B0-----:R-:W-:Y:S06]  /*9ed0*/  @!P0 BRA `(.L_x_308) ;  /* 0x0000000000288947 */ /* 0x001fec0003800000 */
        /* <DEDUP_REMOVED lines=10> */
.L_x_308:
[----:B------:R-:W-:Y:S01]  /*9f80*/  ISETP.NE.AND P0, PT, R2, 0x1, PT ;  /* 0x000000010200780c */ /* 0x000fe20003f05270 */
[----:B------:R-:W-:Y:S01]  /*9f90*/  ULDC UR8, c[0x0][0x648] ;  /* 0x0001920000087ab9 */ /* 0x000fe20000000800 */
[----:B------:R-:W-:Y:S01]  /*9fa0*/  LOP3.LUT R22, R22, UR7, RZ, 0xc0, !PT ;  /* 0x0000000716167c12 */ /* 0x000fe2000f8ec0ff */
[----:B-1----:R-:W-:Y:S01]  /*9fb0*/  IMAD.MOV R24, RZ, RZ, -R24 ;  /* 0x000000ffff187224 */ /* 0x002fe200078e0a18 */
[----:B------:R-:W-:Y:S01]  /*9fc0*/  SHF.R.U64 R5, R4, UR8, R5 ;  /* 0x0000000804057c19 */ /* 0x000fe20008001205 */
[----:B------:R-:W-:Y:S01]  /*9fd0*/  ULDC UR8, c[0x0][0x638] ;  /* 0x00018e0000087ab9 */ /* 0x000fe20000000800 */
[----:B------:R-:W-:Y:S01]  /*9fe0*/  LOP3.LUT R15, R15, UR4, RZ, 0xc0, !PT ;  /* 0x000000040f0f7c12 */ /* 0x000fe2000f8ec0ff */
[----:B------:R-:W-:Y:S01]  /*9ff0*/  ULDC UR9, c[0x0][0x610] ;  /* 0x0001840000097ab9 */ /* 0x000fe20000000800 */
[----:B------:R-:W-:Y:S02]  /*a000*/  IMAD.MOV.U32 R4, RZ, RZ, 0x1 ;  /* 0x00000001ff047424 */ /* 0x000fe400078e00ff */
[----:B------:R-:W-:-:S02]  /*a010*/  IMAD.MOV R7, RZ, RZ, -R5 ;  /* 0x000000ffff077224 */ /* 0x000fc400078e0a05 */
[----:B------:R-:W-:Y:S02]  /*a020*/  IMAD R5, R5, UR5, R22 ;  /* 0x0000000505057c24 */ /* 0x000fe4000f8e0216 */
[----:B--2---:R-:W-:Y:S02]  /*a030*/  @P0 IMAD R14, R21, R24, R12 ;  /* 0x00000018150e0224 */ /* 0x004fe400078e020c */
[----:B------:R-:W-:Y:S01]  /*a040*/  IMAD R20, R7, UR8, R20 ;  /* 0x0000000807147c24 */ /* 0x000fe2000f8e0214 */
[----:B------:R-:W-:Y:S01]  /*a050*/  ULDC UR8, c[0x0][0x600] ;  /* 0x0001800000087ab9 */ /* 0x000fe20000000800 */
[----:B------:R-:W-:Y:S02]  /*a060*/  IMAD R14, R5, UR9, R14 ;  /* 0x00000009050e7c24 */ /* 0x000fe4000f8e020e */
[----:B------:R-:W-:-:S05]  /*a070*/  IMAD R5, R20, UR8, R15 ;  /* 0x0000000814057c24 */ /* 0x000fca000f8e020f */
[----:B------:R-:W-:Y:S02]  /*a080*/  SEL R20, R5, R14, !P0 ;  /* 0x0000000e05147207 */ /* 0x000fe40004000000 */
[----:B------:R-:W-:-:S07]  /*a090*/  SEL R12, R14, R5, !P0 ;  /* 0x000000050e0c7207 */ /* 0x000fce0004000000 */
.L_x_306:
[----:B------:R-:W-:Y:S05]  /*a0a0*/  BSYNC B1 ;  /* 0x0000000000017941 */ /* 0x000fea0003800000 */
.L_x_305:
[----:B------:R-:W-:-:S13]  /*a0b0*/  LOP3.LUT P0, RZ, R4, 0xff, RZ, 0xc0, !PT ;  /* 0x000000ff04ff7812 */ /* 0x000fda000780c0ff */
[----:B------:R-:W-:Y:S05]  /*a0c0*/  @P0 BRA `(.L_x_309) ;  /* 0xfffffff400400947 */ /* 0x000fea000383ffff */
[----:B------:R-:W-:Y:S05]  /*a0d0*/  BSYNC B0 ;  /* 0x0000000000007941 */ /* 0x000fea0003800000 */
.L_x_298:
[----:B------:R-:W-:-:S03]  /*a0e0*/  UMOV UR8, 0xffffffff ;  /* 0xffffffff00087882 */ /* 0x000fc60000000000 */
[----:B------:R-:W-:Y:S05]  /*a0f0*/  BRA.DIV UR8, `(.L_x_310) ;  /* 0x0000000608147947 */ /* 0x000fea000b800000 */
[----:B------:R-:W-:-:S13]  /*a100*/  ELECT P6, URZ, PT ;  /* 0x00000000003f782f */ /* 0x000fda00038c0000 */
.L_x_324:
[----:B------:R-:W-:Y:S04]  /*a110*/  BSSY B0, `(.L_x_311) ;  /* 0x000002b000007945 */ /* 0x000fe80003800000 */
[----:B------:R-:W-:Y:S05]  /*a120*/  @!P6 BRA `(.L_x_312) ;  /* 0x0000000000a4e947 */ /* 0x000fea0003800000 */
[----:B------:R-:W-:-:S04]  /*a130*/  LOP3.LUT R19, R19, 0x2, RZ, 0xfc, !PT ;  /* 0x0000000213137812 */ /* 0x000fc800078efcff */
[----:B------:R-:W-:-:S13]  /*a140*/  ISETP.NE.AND P0, PT, R19, 0x3, PT ;  /* 0x000000031300780c */ /* 0x000fda0003f05270 */
[----:B------:R-:W-:Y:S05]  /*a150*/  @!P0 BRA `(.L_x_313) ;  /* 0x0000000000048947 */ /* 0x000fea0003800000 */
[----:B------:R-:W-:Y:S01]  /*a160*/  BPT.TRAP 0x1 ;  /* 0x000000040000795c */ /* 0x000fe20000300000 */
.L_x_313:
[----:B------:R-:W0:Y:S01]  /*a170*/  S2R R3, SR_CgaCtaId ;  /* 0x0000000000037919 */ /* 0x000e220000008800 */
[----:B------:R-:W-:Y:S02]  /*a180*/  MOV R0, 0x400 ;  /* 0x0000040000007802 */ /* 0x000fe40000000f00 */
[----:B------:R-:W-:Y:S02]  /*a190*/  SHF.L.U32 R2, R10, 0x1f, RZ ;  /* 0x0000001f0a027819 */ /* 0x000fe400000006ff */
[----:B0-----:R-:W-:-:S05]  /*a1a0*/  LEA R0, R3, R0, 0x18 ;  /* 0x0000000003007211 */ /* 0x001fca00078ec0ff */
[----:B------:R-:W-:-:S04]  /*a1b0*/  VIADD R0, R0, 0x20 ;  /* 0x0000002000007836 */ /* 0x000fc80000000000 */
[C---:B------:R-:W-:Y:S02]  /*a1c0*/  IMAD R5, R9.reuse, 0x8, R0 ;  /* 0x0000000809057824 */ /* 0x040fe400078e0200 */
[----:B------:R-:W-:Y:S02]  /*a1d0*/  VIADD R9, R9, 0x1 ;  /* 0x0000000109097836 */ /* 0x000fe40000000000 */
[----:B------:R-:W0:Y:S03]  /*a1e0*/  SYNCS.PHASECHK.TRANS64.TRYWAIT P0, [R5+URZ], R2 ;  /* 0x00000002050075a7 */ /* 0x000e26000800017f */
[----:B------:R-:W-:-:S04]  /*a1f0*/  ISETP.NE.AND P1, PT, R9, 0x4, PT ;  /* 0x000000040900780c */ /* 0x000fc80003f25270 */
[----:B------:R-:W-:Y:S02]  /*a200*/  SEL R3, RZ, 0x1, P1 ;  /* 0x00000001ff037807 */ /* 0x000fe40000800000 */
[----:B------:R-:W-:Y:S02]  /*a210*/  SEL R9, R9, RZ, P1 ;  /* 0x000000ff09097207 */ /* 0x000fe40000800000 */
[----:B------:R-:W-:-:S03]  /*a220*/  LOP3.LUT R10, R10, R3, RZ, 0x3c, !PT ;  /* 0x000000030a0a7212 */ /* 0x000fc600078e3cff */
[----:B------:R-:W-:Y:S01]  /*a230*/  IMAD R7, R9, 0x8, R0 ;  /* 0x0000000809077824 */ /* 0x000fe200078e0200 */
[----:B------:R-:W-:Y:S01]  /*a240*/  SHF.L.U32 R4, R10, 0x1f, RZ ;  /* 0x0000001f0a047819 */ /* 0x000fe200000006ff */
[----:B0-----:R-:W-:Y:S06]  /*a250*/  @!P0 BRA `(.L_x_314) ;  /* 0x0000000000dc8947 */ /* 0x001fec0003800000 */
.L_x_325:
[----:B------:R-:W1:Y:S01]  /*a260*/  SYNCS.PHASECHK.TRANS64.TRYWAIT P0, [R7+URZ], R4 ;  /* 0x00000004070075a7 */ /* 0x000e62000800017f */
[----:B0-----:R-:W-:-:S05]  /*a270*/  VIADD R2, R9, 0x1 ;  /* 0x0000000109027836 */ /* 0x001fca0000000000 */
[----:B------:R-:W-:-:S04]  /*a280*/  ISETP.NE.AND P1, PT, R2, 0x4, PT ;  /* 0x000000040200780c */ /* 0x000fc80003f25270 */
[----:B------:R-:W-:Y:S02]  /*a290*/  SEL R3, RZ, 0x1, P1 ;  /* 0x00000001ff037807 */ /* 0x000fe40000800000 */
[----:B------:R-:W-:Y:S02]  /*a2a0*/  SEL R9, R2, RZ, P1 ;  /* 0x000000ff02097207 */ /* 0x000fe40000800000 */
[----:B------:R-:W-:-:S03]  /*a2b0*/  LOP3.LUT R11, R10, R3, RZ, 0x3c, !PT ;  /* 0x000000030a0b7212 */ /* 0x000fc600078e3cff */
[----:B------:R-:W-:Y:S01]  /*a2c0*/  IMAD R6, R9, 0x8, R0 ;  /* 0x0000000809067824 */ /* 0x000fe200078e0200 */
[----:B------:R-:W-:Y:S01]  /*a2d0*/  SHF.L.U32 R5, R11, 0x1f, RZ ;  /* 0x0000001f0b057819 */ /* 0x000fe200000006ff */
[----:B-1----:R-:W-:Y:S06]  /*a2e0*/  @!P0 BRA `(.L_x_315) ;  /* 0x0000000000cc8947 */ /* 0x002fec0003800000 */
.L_x_326:
[----:B------:R-:W1:Y:S01]  /*a2f0*/  SYNCS.PHASECHK.TRANS64.TRYWAIT P0, [R6+URZ], R5 ;  /* 0x00000005060075a7 */ /* 0x000e62000800017f */
[----:B------:R-:W-:-:S05]  /*a300*/  VIADD R2, R9, 0x1 ;  /* 0x0000000109027836 */ /* 0x000fca0000000000 */
[----:B------:R-:W-:-:S04]  /*a310*/  ISETP.NE.AND P1, PT, R2, 0x4, PT ;  /* 0x000000040200780c */ /* 0x000fc80003f25270 */
[----:B0-----:R-:W-:Y:S02]  /*a320*/  SEL R4, RZ, 0x1, P1 ;  /* 0x00000001ff047807 */ /* 0x001fe40000800000 */
[----:B------:R-:W-:Y:S02]  /*a330*/  SEL R3, R2, RZ, P1 ;  /* 0x000000ff02037207 */ /* 0x000fe40000800000 */
[----:B------:R-:W-:Y:S01]  /*a340*/  LOP3.LUT R4, R11, R4, RZ, 0x3c, !PT ;  /* 0x000000040b047212 */ /* 0x000fe200078e3cff */
[----:B-1----:R-:W-:Y:S06]  /*a350*/  @!P0 BRA `(.L_x_316) ;  /* 0x0000000000c48947 */ /* 0x002fec0003800000 */
.L_x_327:
[----:B------:R-:W-:Y:S01]  /*a360*/  IMAD R3, R3, 0x8, R0 ;  /* 0x0000000803037824 */ /* 0x000fe200078e0200 */
[----:B------:R-:W-:-:S07]  /*a370*/  SHF.L.U32 R0, R4, 0x1f, RZ ;  /* 0x0000001f04007819 */ /* 0x000fce00000006ff */
.L_x_317:
[----:B-1----:R1:W2:Y:S02]  /*a380*/  SYNCS.PHASECHK.TRANS64.TRYWAIT P0, [R3+URZ], R0 ;  /* 0x00000000030075a7 */ /* 0x0022a4000800017f */
[----:B--2---:R-:W-:Y:S05]  /*a390*/  @!P0 NANOSLEEP.SYNCS 0x989680 ;  /* 0x009896800000895d */ /* 0x004fea0003900000 */
[----:B------:R-:W2:Y:S02]  /*a3a0*/  @!P0 SYNCS.PHASECHK.TRANS64 P0, [R3+URZ], R0 ;  /* 0x00000000030085a7 */ /* 0x000ea4000800007f */
[----:B--2---:R-:W-:Y:S05]  /*a3b0*/  @!P0 BRA `(.L_x_317) ;  /* 0xfffffffc00f08947 */ /* 0x004fea000383ffff */
.L_x_312:
[----:B------:R-:W-:Y:S05]  /*a3c0*/  BSYNC B0 ;  /* 0x0000000000007941 */ /* 0x000fea0003800000 */
.L_x_311:
[----:B------:R-:W-:Y:S05]  /*a3d0*/  EXIT ;  /* 0x000000000000794d */ /* 0x000fea0003800000 */
.L_x_21:
[----:B----4-:R4:W0:Y:S02]  /*a3e0*/  SYNCS.PHASECHK.TRANS64.TRYWAIT P1, [R3+URZ], R0 ;  /* 0x00000000030075a7 */ /* 0x010824000802017f */
[----:B0-----:R-:W-:Y:S05]  /*a3f0*/  @!P1 NANOSLEEP.SYNCS 0x989680 ;  /* 0x009896800000995d */ /* 0x001fea0003900000 */
[----:B------:R-:W0:Y:S02]  /*a400*/  @!P1 SYNCS.PHASECHK.TRANS64 P1, [R3+URZ], R0 ;  /* 0x00000000030095a7 */ /* 0x000e24000802007f */
[----:B0-----:R-:W-:Y:S05]  /*a410*/  @!P1 BRA `(.L_x_21) ;  /* 0xfffffffc00f09947 */ /* 0x001fea000383ffff */
[----:B------:R-:W-:Y:S05]  /*a420*/  BRA `(.L_x_20) ;  /* 0xffffff7000407947 */ /* 0x000fea000383ffff */
.L_x_26:
[----:B-1----:R1:W3:Y:S02]  /*a430*/  SYNCS.PHASECHK.TRANS64.TRYWAIT P1, [R5+URZ], R4 ;  /* 0x00000004050075a7 */ /* 0x0022e4000802017f */
[----:B---3--:R-:W-:Y:S05]  /*a440*/  @!P1 NANOSLEEP.SYNCS 0x989680 ;  /* 0x009896800000995d */ /* 0x008fea0003900000 */
[----:B------:R-:W3:Y:S02]  /*a450*/  @!P1 SYNCS.PHASECHK.TRANS64 P1, [R5+URZ], R4 ;  /* 0x00000004050095a7 */ /* 0x000ee4000802007f */
[----:B---3--:R-:W-:Y:S05]  /*a460*/  @!P1 BRA `(.L_x_26) ;  /* 0xfffffffc00f09947 */ /* 0x008fea000383ffff */
[----:B------:R-:W-:Y:S05]  /*a470*/  BRA `(.L_x_25) ;  /* 0xffffff74007c7947 */ /* 0x000fea000383ffff */
.L_x_299:
[----:B------:R-:W-:Y:S01]  /*a480*/  BSSY B1, `(.L_x_318) ;  /* 0x0000006000017945 */ /* 0x000fe20003800000 */
[----:B------:R-:W-:-:S07]  /*a490*/  IMAD.MOV.U32 R15, RZ, RZ, -0x1 ;  /* 0xffffffffff0f7424 */ /* 0x000fce00078e00ff */
[----:B------:R-:W-:Y:S05]  /*a4a0*/  WARPSYNC.COLLECTIVE R15, `(.L_x_319) ;  /* 0x000000000f0c7348 */ /* 0x000fea0003c00000 */
[----:B------:R-:W-:Y:S02]  /*a4b0*/  ELECT P6, UR62, PT ;  /* 0x00000000003e782f */ /* 0x000fe400038c0000 */
[----:B------:R-:W-:Y:S01]  /*a4c0*/  MOV R14, UR62 ;  /* 0x0000003e000e7c02 */ /* 0x000fe20008000f00 */
[----:B------:R-:W-:Y:S10]  /*a4d0*/  ENDCOLLECTIVE ;  /* 0x000000000000791b */ /* 0x000ff40003800000 */
.L_x_319:
[----:B------:R-:W-:Y:S05]  /*a4e0*/  BSYNC B1 ;  /* 0x0000000000017941 */ /* 0x000fea0003800000 */
.L_x_318:
[----:B------:R-:W-:Y:S05]  /*a4f0*/  BRA `(.L_x_320) ;  /* 0xfffffff000407947 */ /* 0x000fea000383ffff */
.L_x_302:
[----:B-1----:R1:W2:Y:S02]  /*a500*/  SYNCS.PHASECHK.TRANS64.TRYWAIT P0, [R22+URZ+0x20], R7 ;  /* 0x00002007160075a7 */ /* 0x0022a4000800017f */
[----:B--2---:R-:W-:Y:S05]  /*a510*/  @!P0 NANOSLEEP.SYNCS 0x989680 ;  /* 0x009896800000895d */ /* 0x004fea0003900000 */
[----:B------:R-:W2:Y:S02]  /*a520*/  @!P0 SYNCS.PHASECHK.TRANS64 P0, [R22+URZ+0x20], R7 ;  /* 0x00002007160085a7 */ /* 0x000ea4000800007f */
[----:B--2---:R-:W-:Y:S05]  /*a530*/  @!P0 BRA `(.L_x_302) ;  /* 0xfffffffc00f08947 */ /* 0x004fea000383ffff */
[----:B------:R-:W-:Y:S05]  /*a540*/  BRA `(.L_x_321) ;  /* 0xfffffff0007c7947 */ /* 0x000fea000383ffff */
.L_x_310:
[----:B------:R-:W-:Y:S01]  /*a550*/  BSSY B0, `(.L_x_322) ;  /* 0x0000006000007945 */ /* 0x000fe20003800000 */
[----:B------:R-:W-:-:S07]  /*a560*/  IMAD.MOV.U32 R15, RZ, RZ, -0x1 ;  /* 0xffffffffff0f7424 */ /* 0x000fce00078e00ff */
[----:B------:R-:W-:Y:S05]  /*a570*/  WARPSYNC.COLLECTIVE R15, `(.L_x_323) ;  /* 0x000000000f0c7348 */ /* 0x000fea0003c00000 */
[----:B------:R-:W-:Y:S02]  /*a580*/  ELECT P6, UR62, PT ;  /* 0x00000000003e782f */ /* 0x000fe400038c0000 */
[----:B------:R-:W-:Y:S01]  /*a590*/  MOV R14, UR62 ;  /* 0x0000003e000e7c02 */ /* 0x000fe20008000f00 */
[----:B------:R-:W-:Y:S10]  /*a5a0*/  ENDCOLLECTIVE ;  /* 0x000000000000791b */ /* 0x000ff40003800000 */
.L_x_323:
[----:B------:R-:W-:Y:S05]  /*a5b0*/  BSYNC B0 ;  /* 0x0000000000007941 */ /* 0x000fea0003800000 */
.L_x_322:
[----:B------:R-:W-:Y:S05]  /*a5c0*/  BRA `(.L_x_324) ;  /* 0xfffffff800d07947 */ /* 0x000fea000383ffff */
.L_x_314:
[----:B0-----:R0:W1:Y:S02]  /*a5d0*/  SYNCS.PHASECHK.TRANS64.TRYWAIT P0, [R5+URZ], R2 ;  /* 0x00000002050075a7 */ /* 0x001064000800017f */
[----:B-1----:R-:W-:Y:S05]  /*a5e0*/  @!P0 NANOSLEEP.SYNCS 0x989680 ;  /* 0x009896800000895d */ /* 0x002fea0003900000 */
[----:B------:R-:W1:Y:S02]  /*a5f0*/  @!P0 SYNCS.PHASECHK.TRANS64 P0, [R5+URZ], R2 ;  /* 0x00000002050085a7 */ /* 0x000e64000800007f */
[----:B-1----:R-:W-:Y:S05]  /*a600*/  @!P0 BRA `(.L_x_314) ;  /* 0xfffffffc00f08947 */ /* 0x002fea000383ffff */
[----:B------:R-:W-:Y:S05]  /*a610*/  BRA `(.L_x_325) ;  /* 0xfffffffc00107947 */ /* 0x000fea000383ffff */
.L_x_315:
[----:B0-----:R0:W1:Y:S02]  /*a620*/  SYNCS.PHASECHK.TRANS64.TRYWAIT P0, [R7+URZ], R4 ;  /* 0x00000004070075a7 */ /* 0x001064000800017f */
[----:B-1----:R-:W-:Y:S05]  /*a630*/  @!P0 NANOSLEEP.SYNCS 0x989680 ;  /* 0x009896800000895d */ /* 0x002fea0003900000 */
[----:B------:R-:W1:Y:S02]  /*a640*/  @!P0 SYNCS.PHASECHK.TRANS64 P0, [R7+URZ], R4 ;  /* 0x00000004070085a7 */ /* 0x000e64000800007f */
[----:B-1----:R-:W-:Y:S05]  /*a650*/  @!P0 BRA `(.L_x_315) ;  /* 0xfffffffc00f08947 */ /* 0x002fea000383ffff */
[----:B------:R-:W-:Y:S05]  /*a660*/  BRA `(.L_x_326) ;  /* 0xfffffffc00207947 */ /* 0x000fea000383ffff */
.L_x_316:
[----:B0-----:R0:W1:Y:S02]  /*a670*/  SYNCS.PHASECHK.TRANS64.TRYWAIT P0, [R6+URZ], R5 ;  /* 0x00000005060075a7 */ /* 0x001064000800017f */
[----:B-1----:R-:W-:Y:S05]  /*a680*/  @!P0 NANOSLEEP.SYNCS 0x989680 ;  /* 0x009896800000895d */ /* 0x002fea0003900000 */
[----:B------:R-:W1:Y:S02]  /*a690*/  @!P0 SYNCS.PHASECHK.TRANS64 P0, [R6+URZ], R5 ;  /* 0x00000005060085a7 */ /* 0x000e64000800007f */
[----:B-1----:R-:W-:Y:S05]  /*a6a0*/  @!P0 BRA `(.L_x_316) ;  /* 0xfffffffc00f08947 */ /* 0x002fea000383ffff */
[----:B------:R-:W-:Y:S05]  /*a6b0*/  BRA `(.L_x_327) ;  /* 0xfffffffc00287947 */ /* 0x000fea000383ffff */
.L_x_328:
[----:B------:R-:W-:-:S00]  /*a6c0*/  BRA `(.L_x_328) ;  /* 0xfffffffc00fc7947 */ /* 0x000fc0000383ffff */
[----:B------:R-:W-:-:S00]  /*a6d0*/  NOP ;  /* 0x0000000000007918 */ /* 0x000fc00000000000 */
        /* <DEDUP_REMOVED lines=10> */
.L_x_329:


//--------------------- .nv.global.init           --------------------------
	.section	.nv.global.init,"aw",@progbits
.nv.global.init:
	.type		$str$22,@object
	.size		$str$22,($str$23 - $str$22)
$str$22:
        /*0000*/ 	.byte	0x6b, 0x5f, 0x74, 0x69, 0x6c, 0x65, 0x5f, 0x63, 0x6f, 0x75, 0x6e, 0x74, 0x20, 0x3e, 0x3d, 0x20
        /*0010*/ 	.byte	0x31, 0x00
	.type		$str$23,@object
	.size		$str$23,(__unnamed_1 - $str$23)
$str$23:
        /*0012*/ 	.byte	0x2f, 0x74, 0x6d, 0x70, 0x2f, 0x63, 0x75, 0x74, 0x6c, 0x61, 0x73, 0x73, 0x5f, 0x73, 0x77, 0x65
        /*0022*/ 	.byte	0x65, 0x70, 0x5f, 0x73, 0x72, 0x63, 0x2f, 0x69, 0x6e, 0x63, 0x6c, 0x75, 0x64, 0x65, 0x2f, 0x63
        /*0032*/ 	.byte	0x75, 0x74, 0x6c, 0x61, 0x73, 0x73, 0x2f, 0x67, 0x65, 0x6d, 0x6d, 0x2f, 0x63, 0x6f, 0x6c, 0x6c
        /*0042*/ 	.byte	0x65, 0x63, 0x74, 0x69, 0x76, 0x65, 0x2f, 0x73, 0x6d, 0x39, 0x30, 0x5f, 0x6d, 0x6d, 0x61, 0x5f
        /*0052*/ 	.byte	0x74, 0x6d, 0x61, 0x5f, 0x67, 0x6d, 0x6d, 0x61, 0x5f, 0x73, 0x73, 0x5f, 0x77, 0x61, 0x72, 0x70
        /*0062*/ 	.byte	0x73, 0x70, 0x65, 0x63, 0x69, 0x61, 0x6c, 0x69, 0x7a, 0x65, 0x64, 0x2e, 0x68, 0x70, 0x70, 0x00
	.type		__unnamed_1,@object
	.size		__unnamed_1,(.L_0 - __unnamed_1)
__unnamed_1:
        /*0072*/ 	.byte	0x76, 0x6f, 0x69, 0x64, 0x20, 0x63, 0x75, 0x74, 0x6c, 0x61, 0x73, 0x73, 0x3a, 0x3a, 0x67, 0x65
        /* <DEDUP_REMOVED lines=173> */
        /*0b52*/ 	.byte	0x69, 0x64, 0x65, 0x6e, 0x74, 0x69, 0x74, 0x79, 0x5d, 0x00
.L_0:


//--------------------- .nv.shared._ZN7cutlass13device_kernelINS_4gemm6kernel13GemmUniversalIN4cute5tupleIJiiiiEEENS1_10collective13CollectiveMmaINS1_34MainloopSm90TmaGmmaWarpSpecializedILi4ENS5_IJNS4_1CILi2EEESB_NSA_ILi1EEEEEENS1_35KernelTmaWarpSpecializedCooperativeEEENS5_IJNSA_ILi256EEENSA_ILi128EEESH_EEEaNS5_IJlSC_lEEEaSJ_NS4_8TiledMMAINS4_8MMA_AtomIJNS4_4SM904GMMA27MMA_64x128x32_S32S8S8_SS_TNEEEENS4_6LayoutINS5_IJSB_SC_SC_EEENS5_IJSC_NSA_ILi0EEESS_EEEEENS5_IJNS4_10UnderscoreESV_SV_EEEEENS4_23SM90_TMA_LOAD_MULTICASTENS4_14ComposedLayoutINS4_7SwizzleILi3ELi4ELi3EEENS4_18smem_ptr_flag_bitsILi8EEENSQ_INS5_IJNSA_ILi8EEESH_EEENS5_IJSH_SC_EEEEEEEvNS4_8identityESY_S18_vS19_EENS_8epilogue10collective6detail29Sm90TmaWarpSpecializedAdapterINS1C_15DefaultEpilogueIaSJ_SJ_NS1B_6thread17LinearCombinationIaLi1EiiLNS1G_9ScaleType4KindE0ELNS_15FloatRoundStyleE2EaEENS1_15EpilogueDefaultEEEEEvvEEEEvNT_6ParamsE --------------------------
	.section	.nv.shared._ZN7cutlass13device_kernelINS_4gemm6kernel13GemmUniversalIN4cute5tupleIJiiiiEEENS1_10collective13CollectiveMmaINS1_34MainloopSm90TmaGmmaWarpSpecializedILi4ENS5_IJNS4_1CILi2EEESB_NSA_ILi1EEEEEENS1_35KernelTmaWarpSpecializedCooperativeEEENS5_IJNSA_ILi256EEENSA_ILi128EEESH_EEEaNS5_IJlSC_lEEEaSJ_NS4_8TiledMMAINS4_8MMA_AtomIJNS4_4SM904GMMA27MMA_64x128x32_S32S8S8_SS_TNEEEENS4_6LayoutINS5_IJSB_SC_SC_EEENS5_IJSC_NSA_ILi0EEESS_EEEEENS5_IJNS4_10UnderscoreESV_SV_EEEEENS4_23SM90_TMA_LOAD_MULTICASTENS4_14ComposedLayoutINS4_7SwizzleILi3ELi4ELi3EEENS4_18smem_ptr_flag_bitsILi8EEENSQ_INS5_IJNSA_ILi8EEESH_EEENS5_IJSH_SC_EEEEEEEvNS4_8identityESY_S18_vS19_EENS_8epilogue10collective6detail29Sm90TmaWarpSpecializedAdapterINS1C_15DefaultEpilogueIaSJ_SJ_NS1B_6thread17LinearCombinationIaLi1EiiLNS1G_9ScaleType4KindE0ELNS_15FloatRoundStyleE2EaEENS1_15EpilogueDefaultEEEEEvvEEEEvNT_6ParamsE,"aw",@nobits
	.sectionflags	@""
	.align	16
	.zero		1024


//--------------------- .nv.shared.reserved.0     --------------------------
	.section	.nv.shared.reserved.0,"aw",@nobits
	.weak		__nv_reservedSMEM_offset_0_alias
	.size		__nv_reservedSMEM_offset_0_alias, 0, 0
	.other		__nv_reservedSMEM_offset_0_alias,@"STO_CUDA_RESERVED_SHARED STV_DEFAULT"
__nv_reservedSMEM_offset_0_alias:
	.zero		0


//--------------------- .nv.global                --------------------------
	.section	.nv.global,"aw",@nobits
.nv.global:
	.type		_ZN39_INTERNAL_44421926_4_k_cu_a3cc379d_68034cute1_E,@object
	.size		_ZN39_INTERNAL_44421926_4_k_cu_a3cc379d_68034cute1_E,(_ZN39_INTERNAL_44421926_4_k_cu_a3cc379d_68034cuda3std3__45__cpo6cbeginE - _ZN39_INTERNAL_44421926_4_k_cu_a3cc379d_68034cute1_E)
_ZN39_INTERNAL_44421926_4_k_cu_a3cc379d_68034cute1_E:
	.zero		1
	.type		_ZN39_INTERNAL_44421926_4_k_cu_a3cc379d_68034cuda3std3__45__cpo6cbeginE,@object
	.size		_ZN39_INTERNAL_44421926_4_k_cu_a3cc379d_68034cuda3std3__45__cpo6cbeginE,(_ZN39_INTERNAL_44421926_4_k_cu_a3cc379d_68034cuda3std3__48in_placeE - _ZN39_INTERNAL_44421926_4_k_cu_a3cc379d_68034cuda3std3__45__cpo6cbeginE)
_ZN39_INTERNAL_44421926_4_k_cu_a3cc379d_68034cuda3std3__45__cpo6cbeginE:
	.zero		1
	.type		_ZN39_INTERNAL_44421926_4_k_cu_a3cc379d_68034cuda3std3__48in_placeE,@object
	.size		_ZN39_INTERNAL_44421926_4_k_cu_a3cc379d_68034cuda3std3__48in_placeE,(_ZN39_INTERNAL_44421926_4_k_cu_a3cc379d_68034cuda3std6ranges3__45__cpo9iter_moveE - _ZN39_INTERNAL_44421926_4_k_cu_a3cc379d_68034cuda3std3__48in_placeE)
_ZN39_INTERNAL_44421926_4_k_cu_a3cc379d_68034cuda3std3__48in_placeE:
	.zero		1
	.type		_ZN39_INTERNAL_44421926_4_k_cu_a3cc379d_68034cuda3std6ranges3__45__cpo9iter_moveE,@object
	.size		_ZN39_INTERNAL_44421926_4_k_cu_a3cc379d_68034cuda3std6ranges3__45__cpo9iter_moveE,(_ZN39_INTERNAL_44421926_4_k_cu_a3cc379d_68034cuda3std3__45__cpo5beginE - _ZN39_INTERNAL_44421926_4_k_cu_a3cc379d_68034cuda3std6ranges3__45__cpo9iter_moveE)
_ZN39_INTERNAL_44421926_4_k_cu_a3cc379d_68034cuda3std6ranges3__45__cpo9iter_moveE:
	.zero		1
	.type		_ZN39_INTERNAL_44421926_4_k_cu_a3cc379d_68034cuda3std3__45__cpo5beginE,@object
	.size		_ZN39_INTERNAL_44421926_4_k_cu_a3cc379d_68034cuda3std3__45__cpo5beginE,(_ZN39_INTERNAL_44421926_4_k_cu_a3cc379d_68034cuda3std3__441_GLOBAL__N__44421926_4_k_cu_a3cc379d_68036ignoreE - _ZN39_INTERNAL_44421926_4_k_cu_a3cc379d_68034cuda3std3__45__cpo5beginE)
_ZN39_INTERNAL_44421926_4_k_cu_a3cc379d_68034cuda3std3__45__cpo5beginE:
	.zero		1
	.type		_ZN39_INTERNAL_44421926_4_k_cu_a3cc379d_68034cuda3std3__441_GLOBAL__N__44421926_4_k_cu_a3cc379d_68036ignoreE,@object
	.size		_ZN39_INTERNAL_44421926_4_k_cu_a3cc379d_68034cuda3std3__441_GLOBAL__N__44421926_4_k_cu_a3cc379d_68036ignoreE,(_ZN39_INTERNAL_44421926_4_k_cu_a3cc379d_68034cute7productE - _ZN39_INTERNAL_44421926_4_k_cu_a3cc379d_68034cuda3std3__441_GLOBAL__N__44421926_4_k_cu_a3cc379d_68036ignoreE)
_ZN39_INTERNAL_44421926_4_k_cu_a3cc379d_68034cuda3std3__441_GLOBAL__N__44421926_4_k_cu_a3cc379d_68036ignoreE:
	.zero		1
	.type		_ZN39_INTERNAL_44421926_4_k_cu_a3cc379d_68034cute7productE,@object
	.size		_ZN39_INTERNAL_44421926_4_k_cu_a3cc379d_68034cute7productE,(_ZN39_INTERNAL_44421926_4_k_cu_a3cc379d_68034cuda3std3__45__cpo3endE - _ZN39_INTERNAL_44421926_4_k_cu_a3cc379d_68034cute7productE)
_ZN39_INTERNAL_44421926_4_k_cu_a3cc379d_68034cute7productE:
	.zero		1
	.type		_ZN39_INTERNAL_44421926_4_k_cu_a3cc379d_68034cuda3std3__45__cpo3endE,@object
	.size		_ZN39_INTERNAL_44421926_4_k_cu_a3cc379d_68034cuda3std3__45__cpo3endE,(_ZN39_INTERNAL_44421926_4_k_cu_a3cc379d_68034cuda3std3__419piecewise_constructE - _ZN39_INTERNAL_44421926_4_k_cu_a3cc379d_68034cuda3std3__45__cpo3endE)
_ZN39_INTERNAL_44421926_4_k_cu_a3cc379d_68034cuda3std3__45__cpo3endE:
	.zero		1
	.type		_ZN39_INTERNAL_44421926_4_k_cu_a3cc379d_68034cuda3std3__419piecewise_constructE,@object
	.size		_ZN39_INTERNAL_44421926_4_k_cu_a3cc379d_68034cuda3std3__419piecewise_constructE,(_ZN39_INTERNAL_44421926_4_k_cu_a3cc379d_68034cuda3std3__45__cpo4cendE - _ZN39_INTERNAL_44421926_4_k_cu_a3cc379d_68034cuda3std3__419piecewise_constructE)
_ZN39_INTERNAL_44421926_4_k_cu_a3cc379d_68034cuda3std3__419piecewise_constructE:
	.zero		1
	.type		_ZN39_INTERNAL_44421926_4_k_cu_a3cc379d_68034cuda3std3__45__cpo4cendE,@object
	.size		_ZN39_INTERNAL_44421926_4_k_cu_a3cc379d_68034cuda3std3__45__cpo4cendE,(_ZN39_INTERNAL_44421926_4_k_cu_a3cc379d_68034cuda3std6ranges3__45__cpo4swapE - _ZN39_INTERNAL_44421926_4_k_cu_a3cc379d_68034cuda3std3__45__cpo4cendE)
_ZN39_INTERNAL_44421926_4_k_cu_a3cc379d_68034cuda3std3__45__cpo4cendE:
	.zero		1
	.type		_ZN39_INTERNAL_44421926_4_k_cu_a3cc379d_68034cuda3std6ranges3__45__cpo4swapE,@object
	.size		_ZN39_INTERNAL_44421926_4_k_cu_a3cc379d_68034cuda3std6ranges3__45__cpo4swapE,(.L_8 - _ZN39_INTERNAL_44421926_4_k_cu_a3cc379d_68034cuda3std6ranges3__45__cpo4swapE)
_ZN39_INTERNAL_44421926_4_k_cu_a3cc379d_68034cuda3std6ranges3__45__cpo4swapE:
	.zero		1
.L_8:


//--------------------- .nv.constant0._ZN7cutlass13device_kernelINS_4gemm6kernel13GemmUniversalIN4cute5tupleIJiiiiEEENS1_10collective13CollectiveMmaINS1_34MainloopSm90TmaGmmaWarpSpecializedILi4ENS5_IJNS4_1CILi2EEESB_NSA_ILi1EEEEEENS1_35KernelTmaWarpSpecializedCooperativeEEENS5_IJNSA_ILi256EEENSA_ILi128EEESH_EEEaNS5_IJlSC_lEEEaSJ_NS4_8TiledMMAINS4_8MMA_AtomIJNS4_4SM904GMMA27MMA_64x128x32_S32S8S8_SS_TNEEEENS4_6LayoutINS5_IJSB_SC_SC_EEENS5_IJSC_NSA_ILi0EEESS_EEEEENS5_IJNS4_10UnderscoreESV_SV_EEEEENS4_23SM90_TMA_LOAD_MULTICASTENS4_14ComposedLayoutINS4_7SwizzleILi3ELi4ELi3EEENS4_18smem_ptr_flag_bitsILi8EEENSQ_INS5_IJNSA_ILi8EEESH_EEENS5_IJSH_SC_EEEEEEEvNS4_8identityESY_S18_vS19_EENS_8epilogue10collective6detail29Sm90TmaWarpSpecializedAdapterINS1C_15DefaultEpilogueIaSJ_SJ_NS1B_6thread17LinearCombinationIaLi1EiiLNS1G_9ScaleType4KindE0ELNS_15FloatRoundStyleE2EaEENS1_15EpilogueDefaultEEEEEvvEEEEvNT_6ParamsE --------------------------
	.section	.nv.constant0._ZN7cutlass13device_kernelINS_4gemm6kernel13GemmUniversalIN4cute5tupleIJiiiiEEENS1_10collective13CollectiveMmaINS1_34MainloopSm90TmaGmmaWarpSpecializedILi4ENS5_IJNS4_1CILi2EEESB_NSA_ILi1EEEEEENS1_35KernelTmaWarpSpecializedCooperativeEEENS5_IJNSA_ILi256EEENSA_ILi128EEESH_EEEaNS5_IJlSC_lEEEaSJ_NS4_8TiledMMAINS4_8MMA_AtomIJNS4_4SM904GMMA27MMA_64x128x32_S32S8S8_SS_TNEEEENS4_6LayoutINS5_IJSB_SC_SC_EEENS5_IJSC_NSA_ILi0EEESS_EEEEENS5_IJNS4_10UnderscoreESV_SV_EEEEENS4_23SM90_TMA_LOAD_MULTICASTENS4_14ComposedLayoutINS4_7SwizzleILi3ELi4ELi3EEENS4_18smem_ptr_flag_bitsILi8EEENSQ_INS5_IJNSA_ILi8EEESH_EEENS5_IJSH_SC_EEEEEEEvNS4_8identityESY_S18_vS19_EENS_8epilogue10collective6detail29Sm90TmaWarpSpecializedAdapterINS1C_15DefaultEpilogueIaSJ_SJ_NS1B_6thread17LinearCombinationIaLi1EiiLNS1G_9ScaleType4KindE0ELNS_15FloatRoundStyleE2EaEENS1_15EpilogueDefaultEEEEEvvEEEEvNT_6ParamsE,"a",@progbits
	.sectionflags	@""
	.align	4
.nv.constant0._ZN7cutlass13device_kernelINS_4gemm6kernel13GemmUniversalIN4cute5tupleIJiiiiEEENS1_10collective13CollectiveMmaINS1_34MainloopSm90TmaGmmaWarpSpecializedILi4ENS5_IJNS4_1CILi2EEESB_NSA_ILi1EEEEEENS1_35KernelTmaWarpSpecializedCooperativeEEENS5_IJNSA_ILi256EEENSA_ILi128EEESH_EEEaNS5_IJlSC_lEEEaSJ_NS4_8TiledMMAINS4_8MMA_AtomIJNS4_4SM904GMMA27MMA_64x128x32_S32S8S8_SS_TNEEEENS4_6LayoutINS5_IJSB_SC_SC_EEENS5_IJSC_NSA_ILi0EEESS_EEEEENS5_IJNS4_10UnderscoreESV_SV_EEEEENS4_23SM90_TMA_LOAD_MULTICASTENS4_14ComposedLayoutINS4_7SwizzleILi3ELi4ELi3EEENS4_18smem_ptr_flag_bitsILi8EEENSQ_INS5_IJNSA_ILi8EEESH_EEENS5_IJSH_SC_EEEEEEEvNS4_8identityESY_S18_vS19_EENS_8epilogue10collective6detail29Sm90TmaWarpSpecializedAdapterINS1C_15DefaultEpilogueIaSJ_SJ_NS1B_6thread17LinearCombinationIaLi1EiiLNS1G_9ScaleType4KindE0ELNS_15FloatRoundStyleE2EaEENS1_15EpilogueDefaultEEEEEvvEEEEvNT_6ParamsE:
	.zero		1664


//--------------------- SYMBOLS --------------------------

	.type		.nv.reservedSmem.offset0,@object
	.size		.nv.reservedSmem.offset0,0x4
	.type		__assertfail,@function
